	.headerflags	@"EF_CUDA_TEXMODE_UNIFIED EF_CUDA_64BIT_ADDRESS EF_CUDA_ACCELERATORS EF_CUDA_SM90 EF_CUDA_VIRTUAL_SM(EF_CUDA_SM90)"
	.elftype	@"ET_EXEC"


//--------------------- .nv.info                  --------------------------
	.section	.nv.info,"",@"SHT_CUDA_INFO"
	.align	4


	//----- nvinfo : EIATTR_REGCOUNT
	.align		4
        /*0000*/ 	.byte	0x04, 0x2f
        /*0002*/ 	.short	(.L_1 - .L_0)
	.align		4
.L_0:
        /*0004*/ 	.word	index@(triton_)
        /*0008*/ 	.word	0x00000060


	//----- nvinfo : EIATTR_MIN_STACK_SIZE
	.align		4
.L_1:
        /*000c*/ 	.byte	0x04, 0x12
        /*000e*/ 	.short	(.L_3 - .L_2)
	.align		4
.L_2:
        /*0010*/ 	.word	index@(triton_)
        /*0014*/ 	.word	0x00000000


	//----- nvinfo : EIATTR_FRAME_SIZE
	.align		4
.L_3:
        /*0018*/ 	.byte	0x04, 0x11
        /*001a*/ 	.short	(.L_5 - .L_4)
	.align		4
.L_4:
        /*001c*/ 	.word	index@(triton_)
        /*0020*/ 	.word	0x00000000


	//----- nvinfo : EIATTR_MIN_STACK_SIZE
	.align		4
.L_5:
        /*0024*/ 	.byte	0x04, 0x12
        /*0026*/ 	.short	(.L_7 - .L_6)
	.align		4
.L_6:
        /*0028*/ 	.word	index@(triton_)
        /*002c*/ 	.word	0x00000000
.L_7:


//--------------------- .nv.info.triton_          --------------------------
	.section	.nv.info.triton_,"",@"SHT_CUDA_INFO"
	.sectionflags	@""
	.align	4


	//----- nvinfo : EIATTR_CUDA_API_VERSION
	.align		4
        /*0000*/ 	.byte	0x04, 0x37
        /*0002*/ 	.short	(.L_9 - .L_8)
.L_8:
        /*0004*/ 	.word	0x0000007c


	//----- nvinfo : EIATTR_KPARAM_INFO
	.align		4
.L_9:
        /*0008*/ 	.byte	0x04, 0x17
        /*000a*/ 	.short	(.L_11 - .L_10)
.L_10:
        /*000c*/ 	.word	0x00000000
        /*0010*/ 	.short	0x0004
        /*0012*/ 	.short	0x0020
        /*0014*/ 	.byte	0x00, 0xf0, 0x11, 0x00


	//----- nvinfo : EIATTR_KPARAM_INFO
	.align		4
.L_11:
        /*0018*/ 	.byte	0x04, 0x17
        /*001a*/ 	.short	(.L_13 - .L_12)
.L_12:
        /*001c*/ 	.word	0x00000000
        /*0020*/ 	.short	0x0003
        /*0022*/ 	.short	0x0018
        /*0024*/ 	.byte	0x00, 0xf0, 0x21, 0x00


	//----- nvinfo : EIATTR_KPARAM_INFO
	.align		4
.L_13:
        /*0028*/ 	.byte	0x04, 0x17
        /*002a*/ 	.short	(.L_15 - .L_14)
.L_14:
        /*002c*/ 	.word	0x00000000
        /*0030*/ 	.short	0x0002
        /*0032*/ 	.short	0x0010
        /*0034*/ 	.byte	0x00, 0xf0, 0x21, 0x00


	//----- nvinfo : EIATTR_KPARAM_INFO
	.align		4
.L_15:
        /*0038*/ 	.byte	0x04, 0x17
        /*003a*/ 	.short	(.L_17 - .L_16)
.L_16:
        /*003c*/ 	.word	0x00000000
        /*0040*/ 	.short	0x0001
        /*0042*/ 	.short	0x0008
        /*0044*/ 	.byte	0x00, 0xf0, 0x21, 0x00


	//----- nvinfo : EIATTR_KPARAM_INFO
	.align		4
.L_17:
        /*0048*/ 	.byte	0x04, 0x17
        /*004a*/ 	.short	(.L_19 - .L_18)
.L_18:
        /*004c*/ 	.word	0x00000000
        /*0050*/ 	.short	0x0000
        /*0052*/ 	.short	0x0000
        /*0054*/ 	.byte	0x00, 0xf0, 0x21, 0x00


	//----- nvinfo : EIATTR_SPARSE_MMA_MASK
	.align		4
.L_19:
        /*0058*/ 	.byte	0x03, 0x50
        /*005a*/ 	.short	0x0000


	//----- nvinfo : EIATTR_MAXREG_COUNT
	.align		4
        /*005c*/ 	.byte	0x03, 0x1b
        /*005e*/ 	.short	0x00ff


	//----- nvinfo : EIATTR_COOP_GROUP_MASK_REGIDS
	.align		4
        /*0060*/ 	.byte	0x04, 0x29
        /*0062*/ 	.short	(.L_21 - .L_20)


	//   ....[0]....
.L_20:
        /*0064*/ 	.word	0xffffffff


	//----- nvinfo : EIATTR_COOP_GROUP_INSTR_OFFSETS
	.align		4
.L_21:
        /*0068*/ 	.byte	0x04, 0x28
        /*006a*/ 	.short	(.L_23 - .L_22)


	//   ....[0]....
.L_22:
        /*006c*/ 	.word	0x00001a40


	//----- nvinfo : EIATTR_EXIT_INSTR_OFFSETS
	.align		4
.L_23:
        /*0070*/ 	.byte	0x04, 0x1c
        /*0072*/ 	.short	(.L_25 - .L_24)


	//   ....[0]....
.L_24:
        /*0074*/ 	.word	0x00000030


	//   ....[1]....
        /*0078*/ 	.word	0x00002d90


	//   ....[2]....
        /*007c*/ 	.word	0x00002db0


	//----- nvinfo : EIATTR_MAX_THREADS
	.align		4
.L_25:
        /*0080*/ 	.byte	0x04, 0x05
        /*0082*/ 	.short	(.L_27 - .L_26)
.L_26:
        /*0084*/ 	.word	0x00000080
        /*0088*/ 	.word	0x00000001
        /*008c*/ 	.word	0x00000001


	//----- nvinfo : EIATTR_CBANK_PARAM_SIZE
	.align		4
.L_27:
        /*0090*/ 	.byte	0x03, 0x19
        /*0092*/ 	.short	0x0024


	//----- nvinfo : EIATTR_PARAM_CBANK
	.align		4
        /*0094*/ 	.byte	0x04, 0x0a
        /*0096*/ 	.short	(.L_29 - .L_28)
	.align		4
.L_28:
        /*0098*/ 	.word	index@(.nv.constant0.triton_)
        /*009c*/ 	.short	0x0210
        /*009e*/ 	.short	0x0024


	//----- nvinfo : EIATTR_SW_WAR
	.align		4
.L_29:
        /*00a0*/ 	.byte	0x04, 0x36
        /*00a2*/ 	.short	(.L_31 - .L_30)
.L_30:
        /*00a4*/ 	.word	0x00000008
.L_31:


//--------------------- .nv.callgraph             --------------------------
	.section	.nv.callgraph,"",@"SHT_CUDA_CALLGRAPH"
	.align	4
	.sectionentsize	8
	.align		4
        /*0000*/ 	.word	0x00000000
	.align		4
        /*0004*/ 	.word	0xffffffff
	.align		4
        /*0008*/ 	.word	0x00000000
	.align		4
        /*000c*/ 	.word	0xfffffffe
	.align		4
        /*0010*/ 	.word	0x00000000
	.align		4
        /*0014*/ 	.word	0xfffffffd
	.align		4
        /*0018*/ 	.word	0x00000000
	.align		4
        /*001c*/ 	.word	0xfffffffc


//--------------------- .text.triton_             --------------------------
	.section	.text.triton_,"ax",@progbits
	.sectionflags	@"SHF_BARRIERS=1"
	.align	128
        .global         triton_
        .type           triton_,@function
        .size           triton_,(.L_x_2 - triton_)
        .other          triton_,@"STO_CUDA_ENTRY STV_DEFAULT"
triton_:
.text.triton_:
[----:B------:R-:W1:Y:S02]  /*0000*/  LDC R1, c[0x0][0x28] ;  /* 0x00000a00ff017b82 */ /* 0x000e640000000800 */
[----:B------:R-:W2:Y:S02]  /*0010*/  LDC R0, c[0x0][0x230] ;  /* 0x00008c00ff007b82 */ /* 0x000ea40000000800 */
[----:B--2---:R-:W-:-:S13]  /*0020*/  LOP3.LUT P0, RZ, R0, 0x3ffffff, RZ, 0xc0, !PT ;  /* 0x03ffffff00ff7812 */ /* 0x004fda000780c0ff */
[----:B------:R-:W-:Y:S05]  /*0030*/  @!P0 EXIT ;  /* 0x000000000000894d */ /* 0x000fea0003800000 */
[----:B------:R-:W2:Y:S01]  /*0040*/  S2R R21, SR_CTAID.X ;  /* 0x0000000000157919 */ /* 0x000ea20000002500 */
[----:B------:R-:W-:Y:S01]  /*0050*/  VIADD R2, R0, 0x3f ;  /* 0x0000003f00027836 */ /* 0x000fe20000000000 */
[----:B------:R-:W-:Y:S01]  /*0060*/  IABS R13, R0 ;  /* 0x00000000000d7213 */ /* 0x000fe20000000000 */
[----:B------:R-:W3:Y:S01]  /*0070*/  S2UR UR4, SR_CgaCtaId ;  /* 0x00000000000479c3 */ /* 0x000ee20000008800 */
[----:B------:R-:W-:Y:S01]  /*0080*/  UMOV UR10, 0x400 ;  /* 0x00000400000a7882 */ /* 0x000fe20000000000 */
[----:B------:R-:W-:Y:S01]  /*0090*/  ULDC.64 UR14, c[0x0][0x208] ;  /* 0x00008200000e7ab9 */ /* 0x000fe20000000a00 */
[----:B------:R-:W-:Y:S01]  /*00a0*/  SHF.R.S32.HI R3, RZ, 0x1f, R2 ;  /* 0x0000001fff037819 */ /* 0x000fe20000011402 */
[----:B------:R-:W-:Y:S01]  /*00b0*/  IMAD.MOV.U32 R62, RZ, RZ, -0x80 ;  /* 0xffffff80ff3e7424 */ /* 0x000fe200078e00ff */
[----:B------:R-:W-:Y:S01]  /*00c0*/  UMOV UR11, 0x3 ;  /* 0x00000003000b7882 */ /* 0x000fe20000000000 */
[----:B------:R-:W-:Y:S01]  /*00d0*/  UMOV UR12, 0xffffffff ;  /* 0xffffffff000c7882 */ /* 0x000fe20000000000 */
[----:B------:R-:W-:Y:S01]  /*00e0*/  LEA.HI R3, R3, R2, RZ, 0x6 ;  /* 0x0000000203037211 */ /* 0x000fe200078f30ff */
[----:B------:R-:W4:Y:S01]  /*00f0*/  LDC.64 R40, c[0x0][0x218] ;  /* 0x00008600ff287b82 */ /* 0x000f220000000a00 */
[----:B------:R-:W5:Y:S01]  /*0100*/  S2R R2, SR_TID.X ;  /* 0x0000000000027919 */ /* 0x000f620000002100 */
[----:B------:R-:W-:Y:S01]  /*0110*/  UMOV UR5, URZ ;  /* 0x0000003f00057c82 */ /* 0x000fe20008000000 */
[----:B---3--:R-:W-:-:S03]  /*0120*/  UPRMT UR10, UR4, 0x654, UR10 ;  /* 0x00000654040a7896 */ /* 0x008fc6000800000a */
[----:B------:R-:W-:Y:S01]  /*0130*/  UMOV UR4, URZ ;  /* 0x0000003f00047c82 */ /* 0x000fe20008000000 */
[----:B--2---:R-:W-:Y:S02]  /*0140*/  SHF.R.S32.HI R4, RZ, 0x1f, R21 ;  /* 0x0000001fff047819 */ /* 0x004fe40000011415 */
[----:B------:R-:W-:Y:S02]  /*0150*/  ISETP.GE.AND P1, PT, R21, RZ, PT ;  /* 0x000000ff1500720c */ /* 0x000fe40003f26270 */
[----:B------:R-:W-:-:S04]  /*0160*/  LEA.HI R4, R4, R21, RZ, 0x3 ;  /* 0x0000001504047211 */ /* 0x000fc800078f18ff */
[----:B------:R-:W-:-:S04]  /*0170*/  LOP3.LUT R6, R4, 0xfffffff8, RZ, 0xc0, !PT ;  /* 0xfffffff804067812 */ /* 0x000fc800078ec0ff */
[----:B------:R-:W-:Y:S01]  /*0180*/  LEA.HI.SX32 R3, R3, -R6, 0x1a ;  /* 0x8000000603037211 */ /* 0x000fe200078fd2ff */
[----:B-----5:R-:W-:Y:S01]  /*0190*/  IMAD.SHL.U32 R86, R2, 0x8, RZ ;  /* 0x0000000802567824 */ /* 0x020fe200078e00ff */
[----:B------:R-:W-:Y:S02]  /*01a0*/  SHF.R.U32.HI R15, RZ, 0x4, R2 ;  /* 0x00000004ff0f7819 */ /* 0x000fe40000011602 */
[----:B------:R-:W-:Y:S02]  /*01b0*/  VIMNMX R3, R3, 0x8, PT ;  /* 0x0000000803037848 */ /* 0x000fe40003fe0100 */
[----:B------:R-:W-:Y:S02]  /*01c0*/  SGXT.U32 R15, R15, 0x3 ;  /* 0x000000030f0f781a */ /* 0x000fe40000000000 */
[----:B------:R-:W-:Y:S02]  /*01d0*/  IABS R23, R3 ;  /* 0x0000000300177213 */ /* 0x000fe40000000000 */
[----:B------:R-:W-:-:S02]  /*01e0*/  LOP3.LUT R12, R15, 0x28, RZ, 0xfc, !PT ;  /* 0x000000280f0c7812 */ /* 0x000fc400078efcff */
[----:B------:R-:W2:Y:S01]  /*01f0*/  I2F.RP R7, R23 ;  /* 0x0000001700077306 */ /* 0x000ea20000209400 */
[C---:B------:R-:W-:Y:S02]  /*0200*/  LOP3.LUT R11, R15.reuse, 0x20, RZ, 0xfc, !PT ;  /* 0x000000200f0b7812 */ /* 0x040fe400078efcff */
[C---:B------:R-:W-:Y:S02]  /*0210*/  LOP3.LUT R14, R15.reuse, 0x30, RZ, 0xfc, !PT ;  /* 0x000000300f0e7812 */ /* 0x040fe400078efcff */
[----:B------:R-:W-:-:S03]  /*0220*/  LOP3.LUT R10, R15, 0x18, RZ, 0xfc, !PT ;  /* 0x000000180f0a7812 */ /* 0x000fc600078efcff */
[----:B--2---:R-:W2:Y:S02]  /*0230*/  MUFU.RCP R7, R7 ;  /* 0x0000000700077308 */ /* 0x004ea40000001000 */
[----:B--2---:R-:W-:Y:S01]  /*0240*/  VIADD R4, R7, 0xffffffe ;  /* 0x0ffffffe07047836 */ /* 0x004fe20000000000 */
[----:B------:R-:W-:-:S05]  /*0250*/  IABS R7, R21 ;  /* 0x0000001500077213 */ /* 0x000fca0000000000 */
[----:B------:R2:W3:Y:S02]  /*0260*/  F2I.FTZ.U32.TRUNC.NTZ R5, R4 ;  /* 0x0000000400057305 */ /* 0x0004e4000021f000 */
[----:B--2---:R-:W-:Y:S02]  /*0270*/  IMAD.MOV.U32 R4, RZ, RZ, RZ ;  /* 0x000000ffff047224 */ /* 0x004fe400078e00ff */
[----:B---3--:R-:W-:-:S04]  /*0280*/  IMAD.MOV R8, RZ, RZ, -R5 ;  /* 0x000000ffff087224 */ /* 0x008fc800078e0a05 */
[----:B------:R-:W-:Y:S01]  /*0290*/  IMAD R9, R8, R23, RZ ;  /* 0x0000001708097224 */ /* 0x000fe200078e02ff */
[----:B------:R-:W-:-:S03]  /*02a0*/  IABS R8, R3 ;  /* 0x0000000300087213 */ /* 0x000fc60000000000 */
[----:B------:R-:W-:-:S04]  /*02b0*/  IMAD.HI.U32 R5, R5, R9, R4 ;  /* 0x0000000905057227 */ /* 0x000fc800078e0004 */
[----:B------:R-:W-:Y:S02]  /*02c0*/  IMAD.MOV R25, RZ, RZ, -R8 ;  /* 0x000000ffff197224 */ /* 0x000fe400078e0a08 */
[----:B------:R-:W-:Y:S01]  /*02d0*/  IMAD.HI.U32 R4, R5, R7, RZ ;  /* 0x0000000705047227 */ /* 0x000fe200078e00ff */
[----:B------:R-:W2:Y:S03]  /*02e0*/  I2F.RP R8, R13 ;  /* 0x0000000d00087306 */ /* 0x000ea60000209400 */
[----:B------:R-:W-:Y:S01]  /*02f0*/  IMAD R4, R4, R25, R7 ;  /* 0x0000001904047224 */ /* 0x000fe200078e0207 */
[----:B------:R-:W-:Y:S01]  /*0300*/  SHF.R.U32.HI R7, RZ, 0x4, R2 ;  /* 0x00000004ff077819 */ /* 0x000fe20000011602 */
[----:B------:R-:W-:-:S03]  /*0310*/  IMAD.SHL.U32 R9, R2, 0x200, RZ ;  /* 0x0000020002097824 */ /* 0x000fc600078e00ff */
[----:B------:R-:W-:Y:S02]  /*0320*/  ISETP.GT.U32.AND P0, PT, R23, R4, PT ;  /* 0x000000041700720c */ /* 0x000fe40003f04070 */
[----:B------:R-:W-:Y:S02]  /*0330*/  LOP3.LUT R7, R7, R2, RZ, 0x3c, !PT ;  /* 0x0000000207077212 */ /* 0x000fe400078e3cff */
[----:B------:R-:W-:Y:S02]  /*0340*/  LOP3.LUT R19, R9, 0x1000, RZ, 0xc0, !PT ;  /* 0x0000100009137812 */ /* 0x000fe400078ec0ff */
[----:B------:R-:W-:Y:S01]  /*0350*/  LOP3.LUT R9, R15, 0x10, RZ, 0xfc, !PT ;  /* 0x000000100f097812 */ /* 0x000fe200078efcff */
[----:B--2---:R-:W2:Y:S01]  /*0360*/  MUFU.RCP R8, R8 ;  /* 0x0000000800087308 */ /* 0x004ea20000001000 */
[----:B------:R-:W-:Y:S01]  /*0370*/  IMAD.SHL.U32 R16, R7, 0x8, RZ ;  /* 0x0000000807107824 */ /* 0x000fe200078e00ff */
[----:B------:R-:W-:-:S04]  /*0380*/  LOP3.LUT R7, R15, 0x8, RZ, 0xfc, !PT ;  /* 0x000000080f077812 */ /* 0x000fc800078efcff */
[----:B------:R-:W-:Y:S01]  /*0390*/  @!P0 IMAD.IADD R4, R4, 0x1, -R23 ;  /* 0x0000000104048824 */ /* 0x000fe200078e0a17 */
[----:B------:R-:W-:Y:S02]  /*03a0*/  LOP3.LUT R18, R16, 0x38, RZ, 0xc0, !PT ;  /* 0x0000003810127812 */ /* 0x000fe400078ec0ff */
[----:B------:R-:W-:Y:S02]  /*03b0*/  LOP3.LUT R16, R15, 0x38, RZ, 0xfc, !PT ;  /* 0x000000380f107812 */ /* 0x000fe400078efcff */
[----:B------:R-:W-:Y:S01]  /*03c0*/  ISETP.GT.U32.AND P0, PT, R23, R4, PT ;  /* 0x000000041700720c */ /* 0x000fe20003f04070 */
[--C-:B------:R-:W-:Y:S02]  /*03d0*/  IMAD R26, R12, 0x40, R18.reuse ;  /* 0x000000400c1a7824 */ /* 0x100fe400078e0212 */
[----:B------:R-:W-:Y:S01]  /*03e0*/  IMAD R24, R11, 0x40, R18 ;  /* 0x000000400b187824 */ /* 0x000fe200078e0212 */
[----:B------:R-:W-:Y:S01]  /*03f0*/  LOP3.LUT R11, RZ, R3, RZ, 0x33, !PT ;  /* 0x00000003ff0b7212 */ /* 0x000fe200078e33ff */
[----:B--2---:R-:W-:-:S02]  /*0400*/  VIADD R17, R8, 0xffffffe ;  /* 0x0ffffffe08117836 */ /* 0x004fc40000000000 */
[----:B------:R-:W-:Y:S02]  /*0410*/  IMAD.IADD R8, R21, 0x1, -R6 ;  /* 0x0000000115087824 */ /* 0x000fe400078e0a06 */
[--C-:B------:R-:W-:Y:S02]  /*0420*/  IMAD R28, R14, 0x40, R18.reuse ;  /* 0x000000400e1c7824 */ /* 0x100fe400078e0212 */
[----:B------:R-:W2:Y:S01]  /*0430*/  F2I.FTZ.U32.TRUNC.NTZ R17, R17 ;  /* 0x0000001100117305 */ /* 0x000ea2000021f000 */
[----:B------:R-:W-:Y:S01]  /*0440*/  IABS R30, R8 ;  /* 0x00000008001e7213 */ /* 0x000fe20000000000 */
[----:B------:R-:W-:Y:S01]  /*0450*/  @!P0 IMAD.IADD R4, R4, 0x1, -R23 ;  /* 0x0000000104048824 */ /* 0x000fe200078e0a17 */
[----:B------:R-:W-:Y:S01]  /*0460*/  ISETP.NE.AND P0, PT, R3, RZ, PT ;  /* 0x000000ff0300720c */ /* 0x000fe20003f05270 */
[----:B------:R-:W-:Y:S01]  /*0470*/  IMAD R20, R7, 0x40, R18 ;  /* 0x0000004007147824 */ /* 0x000fe200078e0212 */
[----:B------:R-:W-:Y:S01]  /*0480*/  LOP3.LUT R7, R24, R19, RZ, 0xfc, !PT ;  /* 0x0000001318077212 */ /* 0x000fe200078efcff */
[----:B------:R-:W-:-:S03]  /*0490*/  IMAD.HI.U32 R12, R5, R30, RZ ;  /* 0x0000001e050c7227 */ /* 0x000fc600078e00ff */
[----:B------:R-:W-:Y:S01]  /*04a0*/  LEA R85, R7, UR10, 0x1 ;  /* 0x0000000a07557c11 */ /* 0x000fe2000f8e08ff */
[----:B------:R-:W-:Y:S02]  /*04b0*/  @!P1 IMAD.MOV R4, RZ, RZ, -R4 ;  /* 0x000000ffff049224 */ /* 0x000fe400078e0a04 */
[----:B------:R-:W-:Y:S02]  /*04c0*/  IMAD R14, R12, R25, R30 ;  /* 0x000000190c0e7224 */ /* 0x000fe400078e021e */
[--C-:B------:R-:W-:Y:S01]  /*04d0*/  IMAD R22, R9, 0x40, R18.reuse ;  /* 0x0000004009167824 */ /* 0x100fe200078e0212 */
[----:B------:R-:W-:Y:S01]  /*04e0*/  SEL R5, R11, R4, !P0 ;  /* 0x000000040b057207 */ /* 0x000fe20004000000 */
[--C-:B------:R-:W-:Y:S01]  /*04f0*/  IMAD R4, R15, 0x40, R18.reuse ;  /* 0x000000400f047824 */ /* 0x100fe200078e0212 */
[----:B------:R-:W-:Y:S01]  /*0500*/  ISETP.GT.U32.AND P2, PT, R23, R14, PT ;  /* 0x0000000e1700720c */ /* 0x000fe20003f44070 */
[--C-:B------:R-:W-:Y:S02]  /*0510*/  IMAD R10, R10, 0x40, R18.reuse ;  /* 0x000000400a0a7824 */ /* 0x100fe400078e0212 */
[----:B------:R-:W-:Y:S01]  /*0520*/  IMAD R16, R16, 0x40, R18 ;  /* 0x0000004010107824 */ /* 0x000fe200078e0212 */
[----:B------:R-:W-:Y:S01]  /*0530*/  LOP3.LUT R18, R8, R3, RZ, 0x3c, !PT ;  /* 0x0000000308127212 */ /* 0x000fe200078e3cff */
[----:B------:R-:W-:Y:S01]  /*0540*/  IMAD.IADD R9, R6, 0x1, R5 ;  /* 0x0000000106097824 */ /* 0x000fe200078e0205 */
[-C--:B------:R-:W-:Y:S01]  /*0550*/  LOP3.LUT R3, R4, R19.reuse, RZ, 0xfc, !PT ;  /* 0x0000001304037212 */ /* 0x080fe200078efcff */
[----:B--2---:R-:W-:Y:S01]  /*0560*/  IMAD.MOV R8, RZ, RZ, -R17 ;  /* 0x000000ffff087224 */ /* 0x004fe200078e0a11 */
[-C--:B------:R-:W-:Y:S01]  /*0570*/  LOP3.LUT R4, R20, R19.reuse, RZ, 0xfc, !PT ;  /* 0x0000001314047212 */ /* 0x080fe200078efcff */
[----:B------:R-:W-:Y:S01]  /*0580*/  IMAD.SHL.U32 R20, R9, 0x40, RZ ;  /* 0x0000004009147824 */ /* 0x000fe200078e00ff */
[-C--:B------:R-:W-:Y:S01]  /*0590*/  LOP3.LUT R5, R22, R19.reuse, RZ, 0xfc, !PT ;  /* 0x0000001316057212 */ /* 0x080fe200078efcff */
[----:B------:R-:W-:Y:S01]  /*05a0*/  IMAD.MOV.U32 R22, RZ, RZ, R8 ;  /* 0x000000ffff167224 */ /* 0x000fe200078e0008 */
[-C--:B------:R-:W-:Y:S01]  /*05b0*/  LOP3.LUT R6, R10, R19.reuse, RZ, 0xfc, !PT ;  /* 0x000000130a067212 */ /* 0x080fe200078efcff */
[----:B------:R-:W-:Y:S01]  /*05c0*/  @!P2 IMAD.IADD R14, R14, 0x1, -R23 ;  /* 0x000000010e0ea824 */ /* 0x000fe200078e0a17 */
[-C--:B------:R-:W-:Y:S01]  /*05d0*/  LOP3.LUT R8, R26, R19.reuse, RZ, 0xfc, !PT ;  /* 0x000000131a087212 */ /* 0x080fe200078efcff */
[----:B------:R-:W-:Y:S01]  /*05e0*/  @!P2 VIADD R12, R12, 0x1 ;  /* 0x000000010c0ca836 */ /* 0x000fe20000000000 */
[----:B------:R-:W-:-:S02]  /*05f0*/  LOP3.LUT R9, R28, R19, RZ, 0xfc, !PT ;  /* 0x000000131c097212 */ /* 0x000fc400078efcff */
[----:B------:R-:W-:Y:S01]  /*0600*/  LOP3.LUT R10, R16, R19, RZ, 0xfc, !PT ;  /* 0x00000013100a7212 */ /* 0x000fe200078efcff */
[----:B------:R-:W-:Y:S01]  /*0610*/  IMAD R19, R22, R13, RZ ;  /* 0x0000000d16137224 */ /* 0x000fe200078e02ff */
[----:B------:R-:W-:Y:S01]  /*0620*/  LOP3.LUT R25, R20, R15, RZ, 0xfc, !PT ;  /* 0x0000000f14197212 */ /* 0x000fe200078efcff */
[----:B------:R-:W-:Y:S01]  /*0630*/  IMAD.MOV.U32 R16, RZ, RZ, RZ ;  /* 0x000000ffff107224 */ /* 0x000fe200078e00ff */
[----:B------:R-:W-:Y:S02]  /*0640*/  LOP3.LUT R27, R20, 0x8, R15, 0xfe, !PT ;  /* 0x00000008141b7812 */ /* 0x000fe400078efe0f */
[----:B------:R-:W-:Y:S01]  /*0650*/  IABS R22, R25 ;  /* 0x0000001900167213 */ /* 0x000fe20000000000 */
[----:B------:R-:W-:Y:S01]  /*0660*/  IMAD.HI.U32 R17, R17, R19, R16 ;  /* 0x0000001311117227 */ /* 0x000fe200078e0010 */
[----:B------:R-:W-:Y:S02]  /*0670*/  IABS R24, R27 ;  /* 0x0000001b00187213 */ /* 0x000fe40000000000 */
[----:B------:R-:W-:-:S02]  /*0680*/  ISETP.GE.U32.AND P1, PT, R14, R23, PT ;  /* 0x000000170e00720c */ /* 0x000fc40003f26070 */
[----:B------:R-:W-:Y:S01]  /*0690*/  ISETP.GE.AND P3, PT, R18, RZ, PT ;  /* 0x000000ff1200720c */ /* 0x000fe20003f66270 */
[C---:B------:R-:W-:Y:S01]  /*06a0*/  IMAD.HI.U32 R16, R17.reuse, R22, RZ ;  /* 0x0000001611107227 */ /* 0x040fe200078e00ff */
[----:B------:R-:W-:Y:S02]  /*06b0*/  LOP3.LUT R30, R20, 0x18, R15, 0xfe, !PT ;  /* 0x00000018141e7812 */ /* 0x000fe400078efe0f */
[----:B------:R-:W-:Y:S01]  /*06c0*/  LOP3.LUT R23, R20, 0x20, R15, 0xfe, !PT ;  /* 0x0000002014177812 */ /* 0x000fe200078efe0f */
[----:B------:R-:W-:Y:S01]  /*06d0*/  IMAD.HI.U32 R18, R17, R24, RZ ;  /* 0x0000001811127227 */ /* 0x000fe200078e00ff */
[----:B------:R-:W-:Y:S02]  /*06e0*/  IABS R28, R30 ;  /* 0x0000001e001c7213 */ /* 0x000fe40000000000 */
[----:B------:R-:W-:Y:S01]  /*06f0*/  LOP3.LUT R29, R20, 0x10, R15, 0xfe, !PT ;  /* 0x00000010141d7812 */ /* 0x000fe200078efe0f */
[----:B------:R-:W-:Y:S01]  /*0700*/  IMAD.MOV R16, RZ, RZ, -R16 ;  /* 0x000000ffff107224 */ /* 0x000fe200078e0a10 */
[----:B------:R-:W-:Y:S01]  /*0710*/  LOP3.LUT R32, R20, 0x30, R15, 0xfe, !PT ;  /* 0x0000003014207812 */ /* 0x000fe200078efe0f */
[----:B------:R-:W-:Y:S01]  /*0720*/  IMAD.MOV R19, RZ, RZ, -R18 ;  /* 0x000000ffff137224 */ /* 0x000fe200078e0a12 */
[----:B------:R-:W-:Y:S01]  /*0730*/  IABS R26, R29 ;  /* 0x0000001d001a7213 */ /* 0x000fe20000000000 */
[C---:B------:R-:W-:Y:S01]  /*0740*/  IMAD R18, R13.reuse, R16, R22 ;  /* 0x000000100d127224 */ /* 0x040fe200078e0216 */
[----:B------:R-:W-:Y:S01]  /*0750*/  LOP3.LUT R31, R20, 0x28, R15, 0xfe, !PT ;  /* 0x00000028141f7812 */ /* 0x000fe200078efe0f */
[C---:B------:R-:W-:Y:S01]  /*0760*/  IMAD R22, R13.reuse, R19, R24 ;  /* 0x000000130d167224 */ /* 0x040fe200078e0218 */
[----:B------:R-:W-:Y:S01]  /*0770*/  IABS R24, R23 ;  /* 0x0000001700187213 */ /* 0x000fe20000000000 */
[----:B------:R-:W-:Y:S01]  /*0780*/  @P1 VIADD R12, R12, 0x1 ;  /* 0x000000010c0c1836 */ /* 0x000fe20000000000 */
[----:B------:R-:W-:Y:S01]  /*0790*/  ISETP.GT.U32.AND P4, PT, R13, R18, PT ;  /* 0x000000120d00720c */ /* 0x000fe20003f84070 */
[----:B------:R-:W-:Y:S01]  /*07a0*/  IMAD.HI.U32 R16, R17, R28, RZ ;  /* 0x0000001c11107227 */ /* 0x000fe200078e00ff */
[----:B------:R-:W-:-:S02]  /*07b0*/  LEA R63, R3, UR10, 0x1 ;  /* 0x0000000a033f7c11 */ /* 0x000fc4000f8e08ff */
[----:B------:R-:W-:Y:S01]  /*07c0*/  LEA R65, R4, UR10, 0x1 ;  /* 0x0000000a04417c11 */ /* 0x000fe2000f8e08ff */
[----:B------:R-:W-:Y:S01]  /*07d0*/  @!P3 IMAD.MOV R12, RZ, RZ, -R12 ;  /* 0x000000ffff0cb224 */ /* 0x000fe200078e0a0c */
[----:B------:R-:W-:Y:S01]  /*07e0*/  ISETP.GT.U32.AND P3, PT, R13, R22, PT ;  /* 0x000000160d00720c */ /* 0x000fe20003f64070 */
[----:B------:R-:W-:Y:S01]  /*07f0*/  IMAD.MOV R16, RZ, RZ, -R16 ;  /* 0x000000ffff107224 */ /* 0x000fe200078e0a10 */
[----:B------:R-:W-:Y:S01]  /*0800*/  LEA R67, R5, UR10, 0x1 ;  /* 0x0000000a05437c11 */ /* 0x000fe2000f8e08ff */
[----:B------:R-:W-:Y:S01]  /*0810*/  IMAD.HI.U32 R19, R17, R24, RZ ;  /* 0x0000001811137227 */ /* 0x000fe200078e00ff */
[----:B------:R-:W-:Y:S02]  /*0820*/  LEA R69, R6, UR10, 0x1 ;  /* 0x0000000a06457c11 */ /* 0x000fe4000f8e08ff */
[----:B------:R-:W-:Y:S01]  /*0830*/  LEA R87, R8, UR10, 0x1 ;  /* 0x0000000a08577c11 */ /* 0x000fe2000f8e08ff */
[----:B------:R-:W-:Y:S01]  /*0840*/  IMAD R16, R13, R16, R28 ;  /* 0x000000100d107224 */ /* 0x000fe200078e021c */
[----:B------:R-:W-:Y:S01]  /*0850*/  IABS R28, R32 ;  /* 0x00000020001c7213 */ /* 0x000fe20000000000 */
[----:B------:R-:W-:Y:S01]  /*0860*/  IMAD.MOV R21, RZ, RZ, -R19 ;  /* 0x000000ffff157224 */ /* 0x000fe200078e0a13 */
[----:B------:R-:W-:Y:S01]  /*0870*/  LEA R89, R9, UR10, 0x1 ;  /* 0x0000000a09597c11 */ /* 0x000fe2000f8e08ff */
[----:B------:R-:W-:Y:S01]  /*0880*/  IMAD.HI.U32 R14, R17, R26, RZ ;  /* 0x0000001a110e7227 */ /* 0x000fe200078e00ff */
[----:B------:R-:W-:-:S02]  /*0890*/  ISETP.GT.U32.AND P5, PT, R13, R16, PT ;  /* 0x000000100d00720c */ /* 0x000fc40003fa4070 */
[----:B------:R-:W-:Y:S01]  /*08a0*/  LEA R91, R10, UR10, 0x1 ;  /* 0x0000000a0a5b7c11 */ /* 0x000fe2000f8e08ff */
[--C-:B------:R-:W-:Y:S02]  /*08b0*/  @!P3 IMAD.IADD R22, R22, 0x1, -R13.reuse ;  /* 0x000000011616b824 */ /* 0x100fe400078e0a0d */
[----:B------:R-:W-:Y:S01]  /*08c0*/  IMAD R24, R13, R21, R24 ;  /* 0x000000150d187224 */ /* 0x000fe200078e0218 */
[----:B------:R-:W-:Y:S01]  /*08d0*/  SEL R21, R11, R12, !P0 ;  /* 0x0000000c0b157207 */ /* 0x000fe20004000000 */
[----:B------:R-:W-:Y:S01]  /*08e0*/  @!P4 IMAD.IADD R18, R18, 0x1, -R13 ;  /* 0x000000011212c824 */ /* 0x000fe200078e0a0d */
[----:B------:R-:W-:Y:S01]  /*08f0*/  ISETP.GT.U32.AND P4, PT, R13, R22, PT ;  /* 0x000000160d00720c */ /* 0x000fe20003f84070 */
[----:B------:R-:W-:Y:S01]  /*0900*/  IMAD.HI.U32 R11, R17, R28, RZ ;  /* 0x0000001c110b7227 */ /* 0x000fe200078e00ff */
[C---:B------:R-:W-:Y:S02]  /*0910*/  ISETP.GT.U32.AND P1, PT, R13.reuse, R24, PT ;  /* 0x000000180d00720c */ /* 0x040fe40003f24070 */
[----:B------:R-:W-:Y:S01]  /*0920*/  ISETP.GT.U32.AND P3, PT, R13, R18, PT ;  /* 0x000000120d00720c */ /* 0x000fe20003f64070 */
[----:B------:R-:W-:Y:S01]  /*0930*/  IMAD.MOV R14, RZ, RZ, -R14 ;  /* 0x000000ffff0e7224 */ /* 0x000fe200078e0a0e */
[----:B------:R-:W-:Y:S01]  /*0940*/  SHF.R.U32.HI R12, RZ, 0x3, R2 ;  /* 0x00000003ff0c7819 */ /* 0x000fe20000011602 */
[----:B------:R-:W-:Y:S01]  /*0950*/  IMAD.MOV R11, RZ, RZ, -R11 ;  /* 0x000000ffff0b7224 */ /* 0x000fe200078e0a0b */
[----:B------:R-:W-:Y:S01]  /*0960*/  ISETP.GE.AND P0, PT, R25, RZ, PT ;  /* 0x000000ff1900720c */ /* 0x000fe20003f06270 */
[C---:B------:R-:W-:Y:S01]  /*0970*/  IMAD R14, R13.reuse, R14, R26 ;  /* 0x0000000e0d0e7224 */ /* 0x040fe200078e021a */
[----:B------:R-:W-:Y:S01]  /*0980*/  IABS R26, R31 ;  /* 0x0000001f001a7213 */ /* 0x000fe20000000000 */
[C---:B------:R-:W-:Y:S01]  /*0990*/  IMAD R28, R13.reuse, R11, R28 ;  /* 0x0000000b0d1c7224 */ /* 0x040fe200078e021c */
[----:B------:R-:W-:Y:S01]  /*09a0*/  SGXT.U32 R11, R12, 0x4 ;  /* 0x000000040c0b781a */ /* 0x000fe20000000000 */
[----:B------:R-:W-:Y:S01]  /*09b0*/  @!P4 IMAD.IADD R22, R22, 0x1, -R13 ;  /* 0x000000011616c824 */ /* 0x000fe200078e0a0d */
[----:B------:R-:W-:Y:S01]  /*09c0*/  ISETP.GT.U32.AND P2, PT, R13, R14, PT ;  /* 0x0000000e0d00720c */ /* 0x000fe20003f44070 */
[----:B------:R-:W-:Y:S01]  /*09d0*/  IMAD.HI.U32 R19, R17, R26, RZ ;  /* 0x0000001a11137227 */ /* 0x000fe200078e00ff */
[----:B------:R-:W-:-:S02]  /*09e0*/  ISETP.GT.U32.AND P4, PT, R13, R28, PT ;  /* 0x0000001c0d00720c */ /* 0x000fc40003f84070 */
[----:B------:R-:W-:Y:S01]  /*09f0*/  LOP3.LUT R11, R20, R11, RZ, 0xfc, !PT ;  /* 0x0000000b140b7212 */ /* 0x000fe200078efcff */
[----:B------:R-:W-:Y:S02]  /*0a00*/  IMAD.MOV R19, RZ, RZ, -R19 ;  /* 0x000000ffff137224 */ /* 0x000fe400078e0a13 */
[--C-:B------:R-:W-:Y:S02]  /*0a10*/  @!P1 IMAD.IADD R24, R24, 0x1, -R13.reuse ;  /* 0x0000000118189824 */ /* 0x100fe400078e0a0d */
[----:B------:R-:W-:Y:S01]  /*0a20*/  IMAD R26, R13, R19, R26 ;  /* 0x000000130d1a7224 */ /* 0x000fe200078e021a */
[----:B------:R-:W-:Y:S01]  /*0a30*/  LOP3.LUT R19, R20, 0x38, R15, 0xfe, !PT ;  /* 0x0000003814137812 */ /* 0x000fe200078efe0f */
[--C-:B------:R-:W-:Y:S01]  /*0a40*/  @!P3 IMAD.IADD R18, R18, 0x1, -R13.reuse ;  /* 0x000000011212b824 */ /* 0x100fe200078e0a0d */
[----:B------:R-:W-:Y:S01]  /*0a50*/  ISETP.GE.AND P3, PT, R27, RZ, PT ;  /* 0x000000ff1b00720c */ /* 0x000fe20003f66270 */
[--C-:B------:R-:W-:Y:S01]  /*0a60*/  @!P5 IMAD.IADD R16, R16, 0x1, -R13.reuse ;  /* 0x000000011010d824 */ /* 0x100fe200078e0a0d */
[----:B------:R-:W-:Y:S01]  /*0a70*/  ISETP.GT.U32.AND P1, PT, R13, R26, PT ;  /* 0x0000001a0d00720c */ /* 0x000fe20003f24070 */
[--C-:B------:R-:W-:Y:S01]  /*0a80*/  @!P4 IMAD.IADD R28, R28, 0x1, -R13.reuse ;  /* 0x000000011c1cc824 */ /* 0x100fe200078e0a0d */
[----:B------:R-:W-:Y:S01]  /*0a90*/  IABS R20, R19 ;  /* 0x0000001300147213 */ /* 0x000fe20000000000 */
[----:B------:R-:W-:Y:S01]  /*0aa0*/  IMAD.SHL.U32 R12, R21, 0x40, RZ ;  /* 0x00000040150c7824 */ /* 0x000fe200078e00ff */
[C---:B------:R-:W-:Y:S01]  /*0ab0*/  ISETP.GT.U32.AND P6, PT, R13.reuse, R16, PT ;  /* 0x000000100d00720c */ /* 0x040fe20003fc4070 */
[----:B------:R-:W-:Y:S01]  /*0ac0*/  @!P2 IMAD.IADD R14, R14, 0x1, -R13 ;  /* 0x000000010e0ea824 */ /* 0x000fe200078e0a0d */
[----:B------:R-:W-:Y:S01]  /*0ad0*/  ISETP.GT.U32.AND P4, PT, R13, R28, PT ;  /* 0x0000001c0d00720c */ /* 0x000fe20003f84070 */
[----:B------:R-:W-:Y:S01]  /*0ae0*/  IMAD.HI.U32 R17, R17, R20, RZ ;  /* 0x0000001411117227 */ /* 0x000fe200078e00ff */
[----:B------:R-:W-:-:S02]  /*0af0*/  SHF.R.S32.HI R21, RZ, 0x19, R21 ;  /* 0x00000019ff157819 */ /* 0x000fc40000011415 */
[C---:B------:R-:W-:Y:S01]  /*0b00*/  ISETP.GT.U32.AND P2, PT, R13.reuse, R24, PT ;  /* 0x000000180d00720c */ /* 0x040fe20003f44070 */
[----:B------:R-:W-:Y:S01]  /*0b10*/  IMAD.MOV R17, RZ, RZ, -R17 ;  /* 0x000000ffff117224 */ /* 0x000fe200078e0a11 */
[C---:B------:R-:W-:Y:S01]  /*0b20*/  ISETP.GT.U32.AND P5, PT, R13.reuse, R14, PT ;  /* 0x0000000e0d00720c */ /* 0x040fe20003fa4070 */
[--C-:B------:R-:W-:Y:S01]  /*0b30*/  @!P1 IMAD.IADD R26, R26, 0x1, -R13.reuse ;  /* 0x000000011a1a9824 */ /* 0x100fe200078e0a0d */
[----:B------:R-:W-:Y:S01]  /*0b40*/  LOP3.LUT R34, R12, 0x10, R15, 0xfe, !PT ;  /* 0x000000100c227812 */ /* 0x000fe200078efe0f */
[----:B------:R-:W-:Y:S01]  /*0b50*/  IMAD R20, R13, R17, R20 ;  /* 0x000000110d147224 */ /* 0x000fe200078e0214 */
[----:B------:R-:W-:Y:S01]  /*0b60*/  SGXT R17, R21, 0x1 ;  /* 0x000000011511781a */ /* 0x000fe20000000200 */
[----:B------:R-:W-:Y:S01]  /*0b70*/  @!P3 IMAD.MOV R22, RZ, RZ, -R22 ;  /* 0x000000ffff16b224 */ /* 0x000fe200078e0a16 */
[C---:B------:R-:W-:Y:S01]  /*0b80*/  ISETP.GT.U32.AND P1, PT, R13.reuse, R26, PT ;  /* 0x0000001a0d00720c */ /* 0x040fe20003f24070 */
[--C-:B------:R-:W-:Y:S01]  /*0b90*/  @!P4 IMAD.IADD R28, R28, 0x1, -R13.reuse ;  /* 0x000000011c1cc824 */ /* 0x100fe200078e0a0d */
[----:B------:R-:W-:Y:S01]  /*0ba0*/  ISETP.GT.U32.AND P4, PT, R13, R20, PT ;  /* 0x000000140d00720c */ /* 0x000fe20003f84070 */
[--C-:B------:R-:W-:Y:S01]  /*0bb0*/  @!P6 IMAD.IADD R16, R16, 0x1, -R13.reuse ;  /* 0x000000011010e824 */ /* 0x100fe200078e0a0d */
[----:B------:R-:W-:Y:S01]  /*0bc0*/  ISETP.GE.AND P3, PT, R32, RZ, PT ;  /* 0x000000ff2000720c */ /* 0x000fe20003f66270 */
[--C-:B------:R-:W-:Y:S01]  /*0bd0*/  @!P2 IMAD.IADD R24, R24, 0x1, -R13.reuse ;  /* 0x000000011818a824 */ /* 0x100fe200078e0a0d */
[----:B------:R-:W-:Y:S01]  /*0be0*/  LOP3.LUT R32, R12, 0x8, R15, 0xfe, !PT ;  /* 0x000000080c207812 */ /* 0x000fe200078efe0f */
[----:B------:R-:W-:Y:S01]  /*0bf0*/  @!P5 IMAD.IADD R14, R14, 0x1, -R13 ;  /* 0x000000010e0ed824 */ /* 0x000fe200078e0a0d */
[----:B------:R-:W-:Y:S01]  /*0c00*/  ISETP.GE.AND P6, PT, R30, RZ, PT ;  /* 0x000000ff1e00720c */ /* 0x000fe20003fc6270 */
[----:B------:R-:W-:Y:S01]  /*0c10*/  @!P0 IMAD.MOV R18, RZ, RZ, -R18 ;  /* 0x000000ffff128224 */ /* 0x000fe200078e0a12 */
[----:B------:R-:W-:-:S02]  /*0c20*/  LEA.HI R21, R17, R32, RZ, 0x6 ;  /* 0x0000002011157211 */ /* 0x000fc400078f30ff */
[----:B------:R-:W-:Y:S01]  /*0c30*/  LOP3.LUT R30, R12, R15, RZ, 0xfc, !PT ;  /* 0x0000000f0c1e7212 */ /* 0x000fe200078efcff */
[--C-:B------:R-:W-:Y:S01]  /*0c40*/  @!P1 IMAD.IADD R26, R26, 0x1, -R13.reuse ;  /* 0x000000011a1a9824 */ /* 0x100fe200078e0a0d */
[----:B------:R-:W-:Y:S01]  /*0c50*/  LOP3.LUT R21, R21, 0x3fffc0, RZ, 0xc0, !PT ;  /* 0x003fffc015157812 */ /* 0x000fe200078ec0ff */
[----:B------:R-:W-:Y:S01]  /*0c60*/  @!P4 IMAD.IADD R20, R20, 0x1, -R13 ;  /* 0x000000011414c824 */ /* 0x000fe200078e0a0d */
[----:B------:R-:W-:Y:S01]  /*0c70*/  ISETP.GE.AND P1, PT, R19, RZ, PT ;  /* 0x000000ff1300720c */ /* 0x000fe20003f26270 */
[----:B------:R-:W-:Y:S01]  /*0c80*/  @!P3 IMAD.MOV R28, RZ, RZ, -R28 ;  /* 0x000000ffff1cb224 */ /* 0x000fe200078e0a1c */
[----:B------:R-:W-:Y:S01]  /*0c90*/  LOP3.LUT R36, R12, 0x18, R15, 0xfe, !PT ;  /* 0x000000180c247812 */ /* 0x000fe200078efe0f */
[----:B------:R-:W-:Y:S01]  /*0ca0*/  IMAD.IADD R21, R32, 0x1, -R21 ;  /* 0x0000000120157824 */ /* 0x000fe200078e0a15 */
[----:B------:R-:W-:Y:S01]  /*0cb0*/  LEA.HI R19, R17, R30, RZ, 0x6 ;  /* 0x0000001e11137211 */ /* 0x000fe200078f30ff */
[----:B------:R-:W-:Y:S01]  /*0cc0*/  @!P6 IMAD.MOV R16, RZ, RZ, -R16 ;  /* 0x000000ffff10e224 */ /* 0x000fe200078e0a10 */
[----:B------:R-:W-:-:S02]  /*0cd0*/  ISETP.GE.AND P2, PT, R23, RZ, PT ;  /* 0x000000ff1700720c */ /* 0x000fc40003f46270 */
[C---:B------:R-:W-:Y:S02]  /*0ce0*/  LEA.HI R23, R17.reuse, R34, RZ, 0x6 ;  /* 0x0000002211177211 */ /* 0x040fe400078f30ff */
[----:B------:R-:W-:Y:S02]  /*0cf0*/  LEA.HI R25, R17, R36, RZ, 0x6 ;  /* 0x0000002411197211 */ /* 0x000fe400078f30ff */
[----:B------:R-:W-:Y:S02]  /*0d00*/  LOP3.LUT R19, R19, 0x3fffc0, RZ, 0xc0, !PT ;  /* 0x003fffc013137812 */ /* 0x000fe400078ec0ff */
[----:B------:R-:W-:Y:S02]  /*0d10*/  LOP3.LUT R32, R12, 0x28, R15, 0xfe, !PT ;  /* 0x000000280c207812 */ /* 0x000fe400078efe0f */
[----:B------:R-:W-:Y:S01]  /*0d20*/  ISETP.GT.U32.AND P4, PT, R13, R20, PT ;  /* 0x000000140d00720c */ /* 0x000fe20003f84070 */
[----:B------:R-:W-:Y:S01]  /*0d30*/  IMAD.IADD R19, R30, 0x1, -R19 ;  /* 0x000000011e137824 */ /* 0x000fe200078e0a13 */
[----:B------:R-:W-:Y:S01]  /*0d40*/  LOP3.LUT R23, R23, 0x3fffc0, RZ, 0xc0, !PT ;  /* 0x003fffc017177812 */ /* 0x000fe200078ec0ff */
[----:B------:R-:W-:Y:S01]  /*0d50*/  @!P2 IMAD.MOV R24, RZ, RZ, -R24 ;  /* 0x000000ffff18a224 */ /* 0x000fe200078e0a18 */
[----:B------:R-:W-:-:S02]  /*0d60*/  LOP3.LUT R25, R25, 0x3fffc0, RZ, 0xc0, !PT ;  /* 0x003fffc019197812 */ /* 0x000fc400078ec0ff */
[----:B------:R-:W-:Y:S01]  /*0d70*/  ISETP.GE.AND P5, PT, R29, RZ, PT ;  /* 0x000000ff1d00720c */ /* 0x000fe20003fa6270 */
[----:B------:R-:W-:Y:S01]  /*0d80*/  IMAD.IADD R23, R34, 0x1, -R23 ;  /* 0x0000000122177824 */ /* 0x000fe200078e0a17 */
[----:B------:R-:W-:Y:S01]  /*0d90*/  LEA.HI R27, R17, R32, RZ, 0x6 ;  /* 0x00000020111b7211 */ /* 0x000fe200078f30ff */
[----:B------:R-:W-:Y:S01]  /*0da0*/  IMAD.IADD R25, R36, 0x1, -R25 ;  /* 0x0000000124197824 */ /* 0x000fe200078e0a19 */
[----:B------:R-:W-:Y:S02]  /*0db0*/  LOP3.LUT R30, R12, 0x20, R15, 0xfe, !PT ;  /* 0x000000200c1e7812 */ /* 0x000fe400078efe0f */
[----:B------:R-:W-:Y:S01]  /*0dc0*/  ISETP.GE.AND P0, PT, R31, RZ, PT ;  /* 0x000000ff1f00720c */ /* 0x000fe20003f06270 */
[----:B------:R-:W-:Y:S01]  /*0dd0*/  @!P4 IMAD.IADD R20, R20, 0x1, -R13 ;  /* 0x000000011414c824 */ /* 0x000fe200078e0a0d */
[----:B------:R-:W-:Y:S02]  /*0de0*/  LOP3.LUT R27, R27, 0x3fffc0, RZ, 0xc0, !PT ;  /* 0x003fffc01b1b7812 */ /* 0x000fe400078ec0ff */
[----:B------:R-:W-:Y:S01]  /*0df0*/  LOP3.LUT R34, R12, 0x30, R15, 0xfe, !PT ;  /* 0x000000300c227812 */ /* 0x000fe200078efe0f */
[----:B------:R-:W-:Y:S01]  /*0e00*/  @!P1 IMAD.MOV R20, RZ, RZ, -R20 ;  /* 0x000000ffff149224 */ /* 0x000fe200078e0a14 */
[----:B------:R-:W-:Y:S01]  /*0e10*/  LOP3.LUT R36, R12, 0x38, R15, 0xfe, !PT ;  /* 0x000000380c247812 */ /* 0x000fe200078efe0f */
[----:B------:R-:W-:Y:S01]  /*0e20*/  IMAD.IADD R27, R32, 0x1, -R27 ;  /* 0x00000001201b7824 */ /* 0x000fe200078e0a1b */
[----:B------:R-:W-:Y:S01]  /*0e30*/  LEA.HI R15, R17, R30, RZ, 0x6 ;  /* 0x0000001e110f7211 */ /* 0x000fe200078f30ff */
[----:B------:R-:W2:Y:S01]  /*0e40*/  LDC.64 R32, c[0x0][0x220] ;  /* 0x00008800ff207b82 */ /* 0x000ea20000000a00 */
[----:B------:R-:W-:Y:S01]  /*0e50*/  ISETP.NE.AND P4, PT, R0, RZ, PT ;  /* 0x000000ff0000720c */ /* 0x000fe20003f85270 */
[----:B------:R-:W-:Y:S01]  /*0e60*/  @!P5 IMAD.MOV R14, RZ, RZ, -R14 ;  /* 0x000000ffff0ed224 */ /* 0x000fe200078e0a0e */
[----:B------:R-:W-:Y:S01]  /*0e70*/  LOP3.LUT R15, R15, 0x3fffc0, RZ, 0xc0, !PT ;  /* 0x003fffc00f0f7812 */ /* 0x000fe200078ec0ff */
[----:B------:R-:W-:Y:S01]  /*0e80*/  @!P0 IMAD.MOV R26, RZ, RZ, -R26 ;  /* 0x000000ffff1a8224 */ /* 0x000fe200078e0a1a */
[----:B------:R-:W-:-:S02]  /*0e90*/  LOP3.LUT R13, RZ, R0, RZ, 0x33, !PT ;  /* 0x00000000ff0d7212 */ /* 0x000fc400078e33ff */
[----:B------:R-:W-:Y:S01]  /*0ea0*/  LEA.HI R29, R17, R34, RZ, 0x6 ;  /* 0x00000022111d7211 */ /* 0x000fe200078f30ff */
[----:B------:R-:W-:Y:S01]  /*0eb0*/  IMAD.IADD R15, R30, 0x1, -R15 ;  /* 0x000000011e0f7824 */ /* 0x000fe200078e0a0f */
[----:B------:R-:W-:Y:S02]  /*0ec0*/  LOP3.LUT R30, R86, 0x78, RZ, 0xc0, !PT ;  /* 0x00000078561e7812 */ /* 0x000fe400078ec0ff */
[C---:B------:R-:W-:Y:S02]  /*0ed0*/  SEL R55, R13.reuse, R18, !P4 ;  /* 0x000000120d377207 */ /* 0x040fe40006000000 */
[----:B------:R-:W-:Y:S01]  /*0ee0*/  SEL R53, R13, R22, !P4 ;  /* 0x000000160d357207 */ /* 0x000fe20006000000 */
[--C-:B------:R-:W-:Y:S01]  /*0ef0*/  IMAD R19, R19, 0xc00, R30.reuse ;  /* 0x00000c0013137824 */ /* 0x100fe200078e021e */
        /* <DEDUP_REMOVED lines=9> */
[----:B------:R-:W-:Y:S01]  /*0f90*/  IMAD R47, R47, 0xc00, R30 ;  /* 0x00000c002f2f7824 */ /* 0x000fe200078e021e */
[----:B------:R-:W-:Y:S01]  /*0fa0*/  SEL R13, R13, R20, !P4 ;  /* 0x000000140d0d7207 */ /* 0x000fe20006000000 */
[----:B----4-:R-:W-:Y:S01]  /*0fb0*/  IMAD.WIDE R54, R55, 0x2, R40 ;  /* 0x0000000237367825 */ /* 0x010fe200078e0228 */
[----:B------:R-:W-:-:S02]  /*0fc0*/  LEA.HI R17, R17, R36, RZ, 0x6 ;  /* 0x0000002411117211 */ /* 0x000fc400078f30ff */
[----:B------:R-:W-:Y:S01]  /*0fd0*/  LOP3.LUT R29, R29, 0x3fffc0, RZ, 0xc0, !PT ;  /* 0x003fffc01d1d7812 */ /* 0x000fe200078ec0ff */
[----:B------:R-:W-:Y:S01]  /*0fe0*/  IMAD R45, R45, 0xc00, R30 ;  /* 0x00000c002d2d7824 */ /* 0x000fe200078e021e */
[----:B------:R-:W-:Y:S01]  /*0ff0*/  LOP3.LUT R17, R17, 0x3fffc0, RZ, 0xc0, !PT ;  /* 0x003fffc011117812 */ /* 0x000fe200078ec0ff */
[----:B------:R-:W-:Y:S01]  /*1000*/  IMAD.WIDE R52, R53, 0x2, R40 ;  /* 0x0000000235347825 */ /* 0x000fe200078e0228 */
[----:B------:R-:W-:Y:S01]  /*1010*/  @!PT LDS RZ, [RZ] ;  /* 0x00000000fffff984 */ /* 0x000fe20000000800 */
[----:B------:R-:W-:Y:S01]  /*1020*/  @!PT LDS RZ, [RZ] ;  /* 0x00000000fffff984 */ /* 0x000fe20000000800 */
[----:B------:R-:W-:Y:S01]  /*1030*/  @!PT LDS RZ, [RZ] ;  /* 0x00000000fffff984 */ /* 0x000fe20000000800 */
[----:B------:R-:W-:Y:S01]  /*1040*/  LDGSTS.E.BYPASS.128 [R63], desc[UR14][R54.64] ;  /* 0x00000000363f7fae */ /* 0x000fe2000b901c4e */
[----:B------:R-:W-:Y:S02]  /*1050*/  LOP3.LUT R86, R86, 0x38, RZ, 0xc0, !PT ;  /* 0x0000003856567812 */ /* 0x000fe400078ec0ff */
[----:B------:R-:W-:Y:S01]  /*1060*/  IMAD R43, R43, 0xc00, R30 ;  /* 0x00000c002b2b7824 */ /* 0x000fe200078e021e */
[----:B------:R-:W-:Y:S01]  /*1070*/  LDGSTS.E.BYPASS.128 [R65], desc[UR14][R52.64] ;  /* 0x0000000034417fae */ /* 0x000fe2000b901c4e */
[----:B------:R-:W-:Y:S01]  /*1080*/  IMAD.WIDE R50, R51, 0x2, R40 ;  /* 0x0000000233327825 */ /* 0x000fe200078e0228 */
[----:B------:R-:W-:-:S03]  /*1090*/  IADD3 R14, P1, R52, 0x400, RZ ;  /* 0x00000400340e7810 */ /* 0x000fc60007f3e0ff */
[----:B------:R-:W-:Y:S01]  /*10a0*/  IMAD R13, R13, 0xc00, R30 ;  /* 0x00000c000d0d7824 */ /* 0x000fe200078e021e */
[----:B------:R-:W-:Y:S01]  /*10b0*/  LDGSTS.E.BYPASS.128 [R67], desc[UR14][R50.64] ;  /* 0x0000000032437fae */ /* 0x000fe2000b901c4e */
[----:B------:R-:W-:-:S04]  /*10c0*/  IMAD.WIDE R48, R49, 0x2, R40 ;  /* 0x0000000231307825 */ /* 0x000fc800078e0228 */
[--C-:B------:R-:W-:Y:S01]  /*10d0*/  IMAD.WIDE R46, R47, 0x2, R40.reuse ;  /* 0x000000022f2e7825 */ /* 0x100fe200078e0228 */
[----:B------:R-:W-:Y:S03]  /*10e0*/  LDGSTS.E.BYPASS.128 [R69], desc[UR14][R48.64] ;  /* 0x0000000030457fae */ /* 0x000fe6000b901c4e */
[----:B------:R-:W-:Y:S01]  /*10f0*/  IMAD.WIDE R44, R45, 0x2, R40 ;  /* 0x000000022d2c7825 */ /* 0x000fe200078e0228 */
[----:B------:R-:W-:Y:S03]  /*1100*/  LDGSTS.E.BYPASS.128 [R85], desc[UR14][R46.64] ;  /* 0x000000002e557fae */ /* 0x000fe6000b901c4e */
[----:B------:R-:W-:Y:S01]  /*1110*/  IMAD R21, R21, 0xc00, R30 ;  /* 0x00000c0015157824 */ /* 0x000fe200078e021e */
[----:B------:R-:W-:Y:S01]  /*1120*/  LDGSTS.E.BYPASS.128 [R87], desc[UR14][R44.64] ;  /* 0x000000002c577fae */ /* 0x000fe2000b901c4e */
[----:B------:R-:W-:-:S04]  /*1130*/  IMAD.WIDE R42, R43, 0x2, R40 ;  /* 0x000000022b2a7825 */ /* 0x000fc800078e0228 */
[----:B------:R-:W-:Y:S01]  /*1140*/  IMAD.IADD R29, R34, 0x1, -R29 ;  /* 0x00000001221d7824 */ /* 0x000fe200078e0a1d */
[----:B------:R-:W-:Y:S01]  /*1150*/  LDGSTS.E.BYPASS.128 [R89], desc[UR14][R42.64] ;  /* 0x000000002a597fae */ /* 0x000fe2000b901c4e */
[----:B------:R-:W-:Y:S02]  /*1160*/  IMAD R23, R23, 0xc00, R30 ;  /* 0x00000c0017177824 */ /* 0x000fe400078e021e */
[----:B------:R-:W-:Y:S01]  /*1170*/  IMAD.WIDE R40, R13, 0x2, R40 ;  /* 0x000000020d287825 */ /* 0x000fe200078e0228 */
[----:B------:R-:W-:-:S03]  /*1180*/  IADD3 R13, P0, R54, 0x400, RZ ;  /* 0x00000400360d7810 */ /* 0x000fc60007f1e0ff */
[----:B------:R-:W-:Y:S01]  /*1190*/  IMAD.IADD R17, R36, 0x1, -R17 ;  /* 0x0000000124117824 */ /* 0x000fe200078e0a11 */
[----:B------:R-:W-:Y:S01]  /*11a0*/  LDGSTS.E.BYPASS.128 [R91], desc[UR14][R40.64] ;  /* 0x00000000285b7fae */ /* 0x000fe2000b901c4e */
[--C-:B------:R-:W-:Y:S02]  /*11b0*/  IMAD R25, R25, 0xc00, R30.reuse ;  /* 0x00000c0019197824 */ /* 0x100fe400078e021e */
[----:B------:R-:W-:Y:S01]  /*11c0*/  IMAD R15, R15, 0xc00, R30 ;  /* 0x00000c000f0f7824 */ /* 0x000fe200078e021e */
[----:B------:R-:W0:Y:S01]  /*11d0*/  LDGDEPBAR ;  /* 0x00000000000079af */ /* 0x000e220000000000 */
[----:B--2---:R-:W-:-:S04]  /*11e0*/  IMAD.WIDE R38, R19, 0x2, R32 ;  /* 0x0000000213267825 */ /* 0x004fc800078e0220 */
[----:B------:R-:W-:Y:S01]  /*11f0*/  IMAD R31, R27, 0xc00, R30 ;  /* 0x00000c001b1f7824 */ /* 0x000fe200078e021e */
[----:B------:R-:W-:Y:S01]  /*1200*/  LDGSTS.E.BYPASS.128 [R63+0x14000], desc[UR14][R38.64] ;  /* 0x14000000263f7fae */ /* 0x000fe2000b901c4e */
[----:B------:R-:W-:-:S04]  /*1210*/  IMAD.WIDE R36, R21, 0x2, R32 ;  /* 0x0000000215247825 */ /* 0x000fc800078e0220 */
[----:B------:R-:W-:Y:S01]  /*1220*/  IMAD R57, R29, 0xc00, R30 ;  /* 0x00000c001d397824 */ /* 0x000fe200078e021e */
[----:B------:R-:W-:Y:S01]  /*1230*/  LDGSTS.E.BYPASS.128 [R65+0x14000], desc[UR14][R36.64] ;  /* 0x1400000024417fae */ /* 0x000fe2000b901c4e */
[----:B------:R-:W-:-:S04]  /*1240*/  IMAD.WIDE R34, R23, 0x2, R32 ;  /* 0x0000000217227825 */ /* 0x000fc800078e0220 */
[----:B------:R-:W-:Y:S01]  /*1250*/  IMAD R17, R17, 0xc00, R30 ;  /* 0x00000c0011117824 */ /* 0x000fe200078e021e */
[----:B------:R-:W-:Y:S01]  /*1260*/  LDGSTS.E.BYPASS.128 [R67+0x14000], desc[UR14][R34.64] ;  /* 0x1400000022437fae */ /* 0x000fe2000b901c4e */
[----:B------:R-:W-:-:S04]  /*1270*/  IMAD.WIDE R26, R25, 0x2, R32 ;  /* 0x00000002191a7825 */ /* 0x000fc800078e0220 */
[--C-:B------:R-:W-:Y:S01]  /*1280*/  IMAD.WIDE R24, R15, 0x2, R32.reuse ;  /* 0x000000020f187825 */ /* 0x100fe200078e0220 */
[----:B------:R-:W-:Y:S03]  /*1290*/  LDGSTS.E.BYPASS.128 [R69+0x14000], desc[UR14][R26.64] ;  /* 0x140000001a457fae */ /* 0x000fe6000b901c4e */
[--C-:B------:R-:W-:Y:S01]  /*12a0*/  IMAD.WIDE R28, R31, 0x2, R32.reuse ;  /* 0x000000021f1c7825 */ /* 0x100fe200078e0220 */
[----:B------:R-:W-:Y:S03]  /*12b0*/  LDGSTS.E.BYPASS.128 [R85+0x14000], desc[UR14][R24.64] ;  /* 0x1400000018557fae */ /* 0x000fe6000b901c4e */
[----:B------:R-:W-:Y:S01]  /*12c0*/  IMAD.WIDE R30, R57, 0x2, R32 ;  /* 0x00000002391e7825 */ /* 0x000fe200078e0220 */
[----:B------:R-:W-:Y:S01]  /*12d0*/  LDGSTS.E.BYPASS.128 [R87+0x14000], desc[UR14][R28.64] ;  /* 0x140000001c577fae */ /* 0x000fe2000b901c4e */
[----:B------:R-:W-:-:S02]  /*12e0*/  IADD3 R78, P2, R28, 0x400, RZ ;  /* 0x000004001c4e7810 */ /* 0x000fc40007f5e0ff */
[----:B------:R-:W-:Y:S01]  /*12f0*/  IMAD.WIDE R32, R17, 0x2, R32 ;  /* 0x0000000211207825 */ /* 0x000fe200078e0220 */
[----:B------:R-:W-:Y:S03]  /*1300*/  LDGSTS.E.BYPASS.128 [R89+0x14000], desc[UR14][R30.64] ;  /* 0x140000001e597fae */ /* 0x000fe6000b901c4e */
[----:B------:R-:W-:Y:S01]  /*1310*/  IMAD.X R15, RZ, RZ, R55, P0 ;  /* 0x000000ffff0f7224 */ /* 0x000fe200000e0637 */
[----:B------:R-:W-:Y:S01]  /*1320*/  LDGSTS.E.BYPASS.128 [R91+0x14000], desc[UR14][R32.64] ;  /* 0x14000000205b7fae */ /* 0x000fe2000b901c4e */
[----:B------:R-:W-:Y:S01]  /*1330*/  IADD3 R16, P0, R50, 0x400, RZ ;  /* 0x0000040032107810 */ /* 0x000fe20007f1e0ff */
[----:B------:R-:W-:Y:S01]  /*1340*/  IMAD.X R17, RZ, RZ, R53, P1 ;  /* 0x000000ffff117224 */ /* 0x000fe200008e0635 */
[----:B------:R-:W-:Y:S01]  /*1350*/  IADD3 R18, P1, R48, 0x400, RZ ;  /* 0x0000040030127810 */ /* 0x000fe20007f3e0ff */
[----:B------:R-:W0:Y:S01]  /*1360*/  LDGDEPBAR ;  /* 0x00000000000079af */ /* 0x000e220000000000 */
[----:B------:R-:W-:-:S02]  /*1370*/  IMAD.X R82, RZ, RZ, R29, P2 ;  /* 0x000000ffff527224 */ /* 0x000fc400010e061d */
[----:B------:R-:W-:Y:S01]  /*1380*/  IMAD.X R19, RZ, RZ, R51, P0 ;  /* 0x000000ffff137224 */ /* 0x000fe200000e0633 */
[----:B------:R-:W-:Y:S01]  /*1390*/  BAR.SYNC.DEFER_BLOCKING 0x0 ;  /* 0x0000000000007b1d */ /* 0x000fe20000010000 */
[----:B------:R-:W-:Y:S01]  /*13a0*/  IADD3 R20, P0, R46, 0x400, RZ ;  /* 0x000004002e147810 */ /* 0x000fe20007f1e0ff */
[----:B------:R-:W-:Y:S01]  /*13b0*/  IMAD.X R21, RZ, RZ, R49, P1 ;  /* 0x000000ffff157224 */ /* 0x000fe200008e0631 */
[----:B------:R-:W-:-:S03]  /*13c0*/  IADD3 R22, P1, R44, 0x400, RZ ;  /* 0x000004002c167810 */ /* 0x000fc60007f3e0ff */
[----:B------:R-:W-:Y:S01]  /*13d0*/  IMAD.X R23, RZ, RZ, R47, P0 ;  /* 0x000000ffff177224 */ /* 0x000fe200000e062f */
        /* <DEDUP_REMOVED lines=10> */
[----:B------:R-:W-:Y:S01]  /*1480*/  IADD3 R74, P1, R26, 0x400, RZ ;  /* 0x000004001a4a7810 */ /* 0x000fe20007f3e0ff */
[----:B------:R-:W-:Y:S01]  /*1490*/  @!PT LDS RZ, [RZ] ;  /* 0x00000000fffff984 */ /* 0x000fe20000000800 */
[----:B------:R-:W-:Y:S01]  /*14a0*/  @!PT LDS RZ, [RZ] ;  /* 0x00000000fffff984 */ /* 0x000fe20000000800 */
[----:B------:R-:W-:Y:S01]  /*14b0*/  @!PT LDS RZ, [RZ] ;  /* 0x00000000fffff984 */ /* 0x000fe20000000800 */
[----:B------:R-:W-:Y:S02]  /*14c0*/  LDGSTS.E.BYPASS.128 [R63+0x4000], desc[UR14][R54.64+0x100] ;  /* 0x04000100363f7fae */ /* 0x000fe4000b901c4e */
[----:B------:R-:W-:Y:S01]  /*14d0*/  IMAD.X R75, RZ, RZ, R35, P0 ;  /* 0x000000ffff4b7224 */ /* 0x000fe200000e0623 */
[----:B------:R-:W-:Y:S01]  /*14e0*/  IADD3 R76, P0, R24, 0x400, RZ ;  /* 0x00000400184c7810 */ /* 0x000fe20007f1e0ff */
[----:B------:R-:W-:Y:S01]  /*14f0*/  IMAD.X R77, RZ, RZ, R27, P1 ;  /* 0x000000ffff4d7224 */ /* 0x000fe200008e061b */
[----:B------:R-:W-:Y:S01]  /*1500*/  LDGSTS.E.BYPASS.128 [R65+0x4000], desc[UR14][R52.64+0x100] ;  /* 0x0400010034417fae */ /* 0x000fe2000b901c4e */
[----:B------:R-:W-:-:S02]  /*1510*/  IADD3 R80, P1, R30, 0x400, RZ ;  /* 0x000004001e507810 */ /* 0x000fc40007f3e0ff */
[----:B------:R-:W-:Y:S01]  /*1520*/  IMAD.X R79, RZ, RZ, R25, P0 ;  /* 0x000000ffff4f7224 */ /* 0x000fe200000e0619 */
[----:B------:R-:W-:Y:S01]  /*1530*/  LDGSTS.E.BYPASS.128 [R67+0x4000], desc[UR14][R50.64+0x100] ;  /* 0x0400010032437fae */ /* 0x000fe2000b901c4e */
[----:B------:R-:W-:Y:S01]  /*1540*/  IADD3 R81, P0, R32, 0x400, RZ ;  /* 0x0000040020517810 */ /* 0x000fe20007f1e0ff */
[----:B------:R-:W-:Y:S02]  /*1550*/  IMAD.X R83, RZ, RZ, R31, P1 ;  /* 0x000000ffff537224 */ /* 0x000fe400008e061f */
[----:B------:R-:W-:Y:S02]  /*1560*/  LDGSTS.E.BYPASS.128 [R69+0x4000], desc[UR14][R48.64+0x100] ;  /* 0x0400010030457fae */ /* 0x000fe4000b901c4e */
[----:B------:R-:W-:Y:S02]  /*1570*/  IMAD.X R84, RZ, RZ, R33, P0 ;  /* 0x000000ffff547224 */ /* 0x000fe400000e0621 */
[----:B------:R-:W-:Y:S04]  /*1580*/  LDGSTS.E.BYPASS.128 [R85+0x4000], desc[UR14][R46.64+0x100] ;  /* 0x040001002e557fae */ /* 0x000fe8000b901c4e */
[----:B------:R-:W-:Y:S04]  /*1590*/  LDGSTS.E.BYPASS.128 [R87+0x4000], desc[UR14][R44.64+0x100] ;  /* 0x040001002c577fae */ /* 0x000fe8000b901c4e */
[----:B------:R-:W-:Y:S04]  /*15a0*/  LDGSTS.E.BYPASS.128 [R89+0x4000], desc[UR14][R42.64+0x100] ;  /* 0x040001002a597fae */ /* 0x000fe8000b901c4e */
[----:B------:R-:W-:Y:S04]  /*15b0*/  LDGSTS.E.BYPASS.128 [R91+0x4000], desc[UR14][R40.64+0x100] ;  /* 0x04000100285b7fae */ /* 0x000fe8000b901c4e */
[----:B------:R-:W0:Y:S04]  /*15c0*/  LDGDEPBAR ;  /* 0x00000000000079af */ /* 0x000e280000000000 */
[----:B------:R-:W-:Y:S04]  /*15d0*/  LDGSTS.E.BYPASS.128 [R63+0x18000], desc[UR14][R38.64+0x100] ;  /* 0x18000100263f7fae */ /* 0x000fe8000b901c4e */
[----:B------:R-:W-:Y:S04]  /*15e0*/  LDGSTS.E.BYPASS.128 [R65+0x18000], desc[UR14][R36.64+0x100] ;  /* 0x1800010024417fae */ /* 0x000fe8000b901c4e */
[----:B------:R-:W-:Y:S04]  /*15f0*/  LDGSTS.E.BYPASS.128 [R67+0x18000], desc[UR14][R34.64+0x100] ;  /* 0x1800010022437fae */ /* 0x000fe8000b901c4e */
[----:B------:R-:W-:Y:S04]  /*1600*/  LDGSTS.E.BYPASS.128 [R69+0x18000], desc[UR14][R26.64+0x100] ;  /* 0x180001001a457fae */ /* 0x000fe8000b901c4e */
[----:B------:R-:W-:Y:S04]  /*1610*/  LDGSTS.E.BYPASS.128 [R85+0x18000], desc[UR14][R24.64+0x100] ;  /* 0x1800010018557fae */ /* 0x000fe8000b901c4e */
[----:B------:R-:W-:Y:S04]  /*1620*/  LDGSTS.E.BYPASS.128 [R87+0x18000], desc[UR14][R28.64+0x100] ;  /* 0x180001001c577fae */ /* 0x000fe8000b901c4e */
[----:B------:R-:W-:Y:S04]  /*1630*/  LDGSTS.E.BYPASS.128 [R89+0x18000], desc[UR14][R30.64+0x100] ;  /* 0x180001001e597fae */ /* 0x000fe8000b901c4e */
[----:B------:R-:W-:Y:S04]  /*1640*/  LDGSTS.E.BYPASS.128 [R91+0x18000], desc[UR14][R32.64+0x100] ;  /* 0x18000100205b7fae */ /* 0x000fe8000b901c4e */
[----:B------:R-:W0:Y:S01]  /*1650*/  LDGDEPBAR ;  /* 0x00000000000079af */ /* 0x000e220000000000 */
[----:B------:R-:W-:Y:S06]  /*1660*/  BAR.SYNC.DEFER_BLOCKING 0x0 ;  /* 0x0000000000007b1d */ /* 0x000fec0000010000 */
[----:B------:R-:W-:Y:S01]  /*1670*/  @!PT LDS RZ, [RZ] ;  /* 0x00000000fffff984 */ /* 0x000fe20000000800 */
[----:B------:R-:W-:Y:S01]  /*1680*/  @!PT LDS RZ, [RZ] ;  /* 0x00000000fffff984 */ /* 0x000fe20000000800 */
[----:B------:R-:W-:Y:S01]  /*1690*/  @!PT LDS RZ, [RZ] ;  /* 0x00000000fffff984 */ /* 0x000fe20000000800 */
        /* <DEDUP_REMOVED lines=22> */
[----:B------:R2:W-:Y:S04]  /*1800*/  LDGSTS.E.BYPASS.128 [R63+0xc000], desc[UR14][R54.64+0x300] ;  /* 0x0c000300363f7fae */ /* 0x0005e8000b901c4e */
[----:B------:R3:W-:Y:S04]  /*1810*/  LDGSTS.E.BYPASS.128 [R65+0xc000], desc[UR14][R52.64+0x300] ;  /* 0x0c00030034417fae */ /* 0x0007e8000b901c4e */
[----:B------:R4:W-:Y:S04]  /*1820*/  LDGSTS.E.BYPASS.128 [R67+0xc000], desc[UR14][R50.64+0x300] ;  /* 0x0c00030032437fae */ /* 0x0009e8000b901c4e */
[----:B------:R5:W-:Y:S01]  /*1830*/  LDGSTS.E.BYPASS.128 [R69+0xc000], desc[UR14][R48.64+0x300] ;  /* 0x0c00030030457fae */ /* 0x000be2000b901c4e */
[----:B--2---:R-:W-:-:S03]  /*1840*/  CS2R R54, SRZ ;  /* 0x0000000000367805 */ /* 0x004fc6000001ff00 */
[----:B------:R2:W-:Y:S01]  /*1850*/  LDGSTS.E.BYPASS.128 [R85+0xc000], desc[UR14][R46.64+0x300] ;  /* 0x0c0003002e557fae */ /* 0x0005e2000b901c4e */
[----:B---3--:R-:W-:-:S03]  /*1860*/  CS2R R52, SRZ ;  /* 0x0000000000347805 */ /* 0x008fc6000001ff00 */
[----:B------:R3:W-:Y:S01]  /*1870*/  LDGSTS.E.BYPASS.128 [R87+0xc000], desc[UR14][R44.64+0x300] ;  /* 0x0c0003002c577fae */ /* 0x0007e2000b901c4e */
[----:B----4-:R-:W-:-:S03]  /*1880*/  CS2R R50, SRZ ;  /* 0x0000000000327805 */ /* 0x010fc6000001ff00 */
[----:B------:R4:W-:Y:S01]  /*1890*/  LDGSTS.E.BYPASS.128 [R89+0xc000], desc[UR14][R42.64+0x300] ;  /* 0x0c0003002a597fae */ /* 0x0009e2000b901c4e */
[----:B-1---5:R-:W-:-:S03]  /*18a0*/  CS2R R48, SRZ ;  /* 0x0000000000307805 */ /* 0x022fc6000001ff00 */
[----:B------:R1:W-:Y:S01]  /*18b0*/  LDGSTS.E.BYPASS.128 [R91+0xc000], desc[UR14][R40.64+0x300] ;  /* 0x0c000300285b7fae */ /* 0x0003e2000b901c4e */
[----:B--2---:R-:W-:-:S03]  /*18c0*/  CS2R R46, SRZ ;  /* 0x00000000002e7805 */ /* 0x004fc6000001ff00 */
[----:B------:R-:W0:Y:S01]  /*18d0*/  LDGDEPBAR ;  /* 0x00000000000079af */ /* 0x000e220000000000 */
[----:B---3--:R-:W-:-:S03]  /*18e0*/  CS2R R44, SRZ ;  /* 0x00000000002c7805 */ /* 0x008fc6000001ff00 */
[----:B------:R2:W-:Y:S01]  /*18f0*/  LDGSTS.E.BYPASS.128 [R63+0x20000], desc[UR14][R38.64+0x300] ;  /* 0x20000300263f7fae */ /* 0x0005e2000b901c4e */
[----:B----4-:R-:W-:-:S03]  /*1900*/  CS2R R42, SRZ ;  /* 0x00000000002a7805 */ /* 0x010fc6000001ff00 */
[----:B------:R3:W-:Y:S01]  /*1910*/  LDGSTS.E.BYPASS.128 [R65+0x20000], desc[UR14][R36.64+0x300] ;  /* 0x2000030024417fae */ /* 0x0007e2000b901c4e */
[----:B-1----:R-:W-:-:S03]  /*1920*/  CS2R R40, SRZ ;  /* 0x0000000000287805 */ /* 0x002fc6000001ff00 */
[----:B------:R1:W-:Y:S04]  /*1930*/  LDGSTS.E.BYPASS.128 [R67+0x20000], desc[UR14][R34.64+0x300] ;  /* 0x2000030022437fae */ /* 0x0003e8000b901c4e */
[----:B------:R4:W-:Y:S01]  /*1940*/  LDGSTS.E.BYPASS.128 [R69+0x20000], desc[UR14][R26.64+0x300] ;  /* 0x200003001a457fae */ /* 0x0009e2000b901c4e */
[----:B--2---:R-:W-:-:S03]  /*1950*/  CS2R R38, SRZ ;  /* 0x0000000000267805 */ /* 0x004fc6000001ff00 */
[----:B------:R2:W-:Y:S01]  /*1960*/  LDGSTS.E.BYPASS.128 [R85+0x20000], desc[UR14][R24.64+0x300] ;  /* 0x2000030018557fae */ /* 0x0005e2000b901c4e */
[----:B---3--:R-:W-:-:S03]  /*1970*/  CS2R R36, SRZ ;  /* 0x0000000000247805 */ /* 0x008fc6000001ff00 */
[----:B------:R3:W-:Y:S01]  /*1980*/  LDGSTS.E.BYPASS.128 [R87+0x20000], desc[UR14][R28.64+0x300] ;  /* 0x200003001c577fae */ /* 0x0007e2000b901c4e */
[----:B-1----:R-:W-:-:S03]  /*1990*/  CS2R R34, SRZ ;  /* 0x0000000000227805 */ /* 0x002fc6000001ff00 */
[----:B------:R1:W-:Y:S01]  /*19a0*/  LDGSTS.E.BYPASS.128 [R89+0x20000], desc[UR14][R30.64+0x300] ;  /* 0x200003001e597fae */ /* 0x0003e2000b901c4e */
[----:B----4-:R-:W-:-:S03]  /*19b0*/  CS2R R26, SRZ ;  /* 0x00000000001a7805 */ /* 0x010fc6000001ff00 */
[----:B------:R4:W-:Y:S01]  /*19c0*/  LDGSTS.E.BYPASS.128 [R91+0x20000], desc[UR14][R32.64+0x300] ;  /* 0x20000300205b7fae */ /* 0x0009e2000b901c4e */
[----:B--2---:R-:W-:Y:S02]  /*19d0*/  SHF.R.U32.HI R85, RZ, 0x5, R2 ;  /* 0x00000005ff557819 */ /* 0x004fe40000011602 */
[----:B------:R-:W-:Y:S01]  /*19e0*/  CS2R R24, SRZ ;  /* 0x0000000000187805 */ /* 0x000fe2000001ff00 */
[----:B------:R-:W0:Y:S01]  /*19f0*/  LDGDEPBAR ;  /* 0x00000000000079af */ /* 0x000e220000000000 */
[----:B---3--:R-:W-:Y:S02]  /*1a00*/  CS2R R28, SRZ ;  /* 0x00000000001c7805 */ /* 0x008fe4000001ff00 */
[----:B------:R-:W-:Y:S02]  /*1a10*/  LOP3.LUT R85, R85, 0x7fffffc, RZ, 0xc0, !PT ;  /* 0x07fffffc55557812 */ /* 0x000fe400078ec0ff */
[----:B-1----:R-:W-:Y:S02]  /*1a20*/  CS2R R30, SRZ ;  /* 0x00000000001e7805 */ /* 0x002fe4000001ff00 */
[----:B----4-:R-:W-:-:S07]  /*1a30*/  CS2R R32, SRZ ;  /* 0x0000000000207805 */ /* 0x010fce000001ff00 */
.L_x_0:
[----:B------:R-:W1:Y:S01]  /*1a40*/  SHFL.IDX PT, R63, R85, RZ, 0x1f ;  /* 0x00001fff553f7589 */ /* 0x000e6200000e0000 */
[----:B------:R-:W-:Y:S01]  /*1a50*/  UIADD3 UR12, UR12, 0x1, URZ ;  /* 0x000000010c0c7890 */ /* 0x000fe2000fffe03f */
[----:B------:R-:W-:-:S04]  /*1a60*/  DEPBAR.LE SB0, 0x6 ;  /* 0x000081800000791a */ /* 0x000fc80000000000 */
[----:B------:R-:W-:Y:S01]  /*1a70*/  UISETP.GE.AND UP0, UPT, UR12, 0x5, UPT ;  /* 0x000000050c00788c */ /* 0x000fe2000bf06270 */
[----:B------:R-:W-:Y:S01]  /*1a80*/  BAR.SYNC.DEFER_BLOCKING 0x0 ;  /* 0x0000000000007b1d */ /* 0x000fe20000010000 */
[----:B------:R-:W-:Y:S01]  /*1a90*/  UIADD3 UR11, UR11, 0x1, URZ ;  /* 0x000000010b0b7890 */ /* 0x000fe2000fffe03f */
[----:B------:R-:W-:Y:S01]  /*1aa0*/  IADD3 R92, P1, R13, UR4, RZ ;  /* 0x000000040d5c7c10 */ /* 0x000fe2000ff3e0ff */
[----:B------:R-:W-:Y:S01]  /*1ab0*/  USEL UR12, UR12, URZ, !UP0 ;  /* 0x0000003f0c0c7287 */ /* 0x000fe2000c000000 */
[----:B------:R-:W-:Y:S02]  /*1ac0*/  VIADD R87, R62, 0x80 ;  /* 0x000000803e577836 */ /* 0x000fe40000000000 */
[----:B------:R-:W-:Y:S01]  /*1ad0*/  UMOV UR19, 0x40000040 ;  /* 0x4000004000137882 */ /* 0x000fe20000000000 */
[----:B------:R-:W-:Y:S02]  /*1ae0*/  IADD3.X R93, R15, UR5, RZ, P1, !PT ;  /* 0x000000050f5d7c10 */ /* 0x000fe40008ffe4ff */
[----:B------:R-:W-:-:S02]  /*1af0*/  IADD3 R64, P1, R14, UR4, RZ ;  /* 0x000000040e407c10 */ /* 0x000fc4000ff3e0ff */
[----:B------:R-:W-:Y:S02]  /*1b00*/  ISETP.GE.U32.AND P0, PT, R87, 0xa00, PT ;  /* 0x00000a005700780c */ /* 0x000fe40003f06070 */
[----:B------:R-:W-:Y:S02]  /*1b10*/  IADD3.X R65, R17, UR5, RZ, P1, !PT ;  /* 0x0000000511417c10 */ /* 0x000fe40008ffe4ff */
[----:B------:R-:W-:Y:S02]  /*1b20*/  IADD3 R90, P1, R16, UR4, RZ ;  /* 0x00000004105a7c10 */ /* 0x000fe4000ff3e0ff */
[----:B-1----:R-:W-:Y:S02]  /*1b30*/  R2UR UR6, R63 ;  /* 0x000000003f0672ca */ /* 0x002fe400000e0000 */
[----:B------:R-:W-:Y:S02]  /*1b40*/  IADD3.X R91, R19, UR5, RZ, P1, !PT ;  /* 0x00000005135b7c10 */ /* 0x000fe40008ffe4ff */
[----:B------:R-:W-:Y:S01]  /*1b50*/  IADD3 R62, P1, R18, UR4, RZ ;  /* 0x00000004123e7c10 */ /* 0x000fe2000ff3e0ff */
[----:B------:R-:W-:-:S03]  /*1b60*/  WARPGROUP.ARRIVE ;  /* 0x00000000000079c5 */ /* 0x000fc60000000000 */
[----:B------:R-:W-:-:S05]  /*1b70*/  IADD3.X R63, R21, UR5, RZ, P1, !PT ;  /* 0x00000005153f7c10 */ /* 0x000fca0008ffe4ff */
[----:B------:R-:W-:Y:S02]  /*1b80*/  USHF.L.U32 UR7, UR6, 0x7, URZ ;  /* 0x0000000706077899 */ /* 0x000fe4000800063f */
[----:B------:R-:W-:Y:S02]  /*1b90*/  ULEA UR6, UR12, UR10, 0xe ;  /* 0x0000000a0c067291 */ /* 0x000fe4000f8e703f */
[----:B------:R-:W-:Y:S02]  /*1ba0*/  ULOP3.LUT UR7, UR7, 0x180, URZ, 0xc0, !UPT ;  /* 0x0000018007077892 */ /* 0x000fe4000f8ec03f */
[----:B------:R-:W-:Y:S02]  /*1bb0*/  USHF.R.U32.HI UR8, URZ, 0x4, UR6 ;  /* 0x000000043f087899 */ /* 0x000fe40008011606 */
[----:B------:R-:W-:Y:S02]  /*1bc0*/  UIADD3 UR6, UR6, 0x14000, URZ ;  /* 0x0001400006067890 */ /* 0x000fe4000fffe03f */
[----:B------:R-:W-:-:S02]  /*1bd0*/  ULOP3.LUT UR8, UR8, 0x3fff, URZ, 0xc0, !UPT ;  /* 0x00003fff08087892 */ /* 0x000fc4000f8ec03f */
[----:B------:R-:W-:Y:S02]  /*1be0*/  USHF.R.U32.HI UR6, URZ, 0x4, UR6 ;  /* 0x000000043f067899 */ /* 0x000fe40008011606 */
[----:B------:R-:W-:Y:S02]  /*1bf0*/  UIADD3 UR8, UP0, UR7, UR8, URZ ;  /* 0x0000000807087290 */ /* 0x000fe4000ff1e03f */
[----:B------:R-:W-:Y:S02]  /*1c00*/  ULOP3.LUT UR6, UR6, 0x3fff, URZ, 0xc0, !UPT ;  /* 0x00003fff06067892 */ /* 0x000fe4000f8ec03f */
[----:B------:R-:W-:Y:S02]  /*1c10*/  UIADD3.X UR9, URZ, URZ, URZ, UP0, !UPT ;  /* 0x0000003f3f097290 */ /* 0x000fe400087fe43f */
[----:B------:R-:W-:Y:S02]  /*1c20*/  ULOP3.LUT UR18, UR6, 0x2000000, URZ, 0xfc, !UPT ;  /* 0x0200000006127892 */ /* 0x000fe4000f8efc3f */
[----:B------:R-:W-:-:S02]  /*1c30*/  ULOP3.LUT UR16, UR8, 0x2000000, URZ, 0xfc, !UPT ;  /* 0x0200000008107892 */ /* 0x000fc4000f8efc3f */
[----:B------:R-:W-:Y:S01]  /*1c40*/  ULOP3.LUT UR17, UR9, 0x40000040, URZ, 0xfc, !UPT ;  /* 0x4000004009117892 */ /* 0x000fe2000f8efc3f */
[----:B------:R-:W-:Y:S01]  /*1c50*/  UMOV UR7, URZ ;  /* 0x0000003f00077c82 */ /* 0x000fe20008000000 */
[----:B------:R-:W-:-:S04]  /*1c60*/  UISETP.GE.AND UP0, UPT, UR11, 0x5, UPT ;  /* 0x000000050b00788c */ /* 0x000fc8000bf06270 */
[----:B------:R-:W-:-:S03]  /*1c70*/  USEL UR11, UR11, URZ, !UP0 ;  /* 0x0000003f0b0b7287 */ /* 0x000fc6000c000000 */
[----:B------:R-:W-:Y:S01]  /*1c80*/  HGMMA.64x64x16.F32.BF16 R24, gdesc[UR16], R24 ;  /* 0x00e00000101879f0 */ /* 0x000fe20008701818 */
[----:B------:R-:W-:Y:S01]  /*1c90*/  UMOV UR16, 0x2000002 ;  /* 0x0200000200107882 */ /* 0x000fe20000000000 */
[----:B------:R-:W-:Y:S02]  /*1ca0*/  UMOV UR17, 0x40000040 ;  /* 0x4000004000117882 */ /* 0x000fe40000000000 */
[----:B------:R-:W-:Y:S02]  /*1cb0*/  UIADD3.64 UR18, UR6, UR16, URZ ;  /* 0x0000001006127297 */ /* 0x000fe4000fffe03f */
[----:B------:R-:W-:-:S09]  /*1cc0*/  UIADD3.64 UR16, UR8, UR16, URZ ;  /* 0x0000001008107297 */ /* 0x000fd2000fffe03f */
        /* <DEDUP_REMOVED lines=29> */
[----:B------:R-:W-:Y:S02]  /*1ea0*/  UIADD3.64 UR16, UR8, UR16, URZ ;  /* 0x0000001008107297 */ /* 0x000fe4000fffe03f */
[----:B------:R-:W-:-:S06]  /*1eb0*/  ULEA UR6, UR11, UR10, 0xe ;  /* 0x0000000a0b067291 */ /* 0x000fcc000f8e703f */
[----:B------:R-:W-:Y:S02]  /*1ec0*/  LEA R67, R3, UR6, 0x1 ;  /* 0x0000000603437c11 */ /* 0x000fe4000f8e08ff */
[----:B------:R-:W-:Y:S02]  /*1ed0*/  LEA R69, R4, UR6, 0x1 ;  /* 0x0000000604457c11 */ /* 0x000fe4000f8e08ff */
[----:B------:R-:W-:Y:S02]  /*1ee0*/  LEA R89, R5, UR6, 0x1 ;  /* 0x0000000605597c11 */ /* 0x000fe4000f8e08ff */
[----:B------:R-:W-:Y:S01]  /*1ef0*/  LEA R88, R6, UR6, 0x1 ;  /* 0x0000000606587c11 */ /* 0x000fe2000f8e08ff */
[----:B------:R-:W-:Y:S03]  /*1f00*/  HGMMA.64x64x16.F32.BF16 R24, gdesc[UR16], R24, gsb0 ;  /* 0x00e00000101879f0 */ /* 0x000fe60008001818 */
[----:B------:R-:W-:-:S02]  /*1f10*/  WARPGROUP.DEPBAR.LE gsb0, 0x1 ;  /* 0x00008000000079c5 */ /* 0x000fc40000010100 */
[----:B------:R-:W-:Y:S06]  /*1f20*/  BAR.SYNC.DEFER_BLOCKING 0x0 ;  /* 0x0000000000007b1d */ /* 0x000fec0000010000 */
[----:B------:R-:W-:Y:S01]  /*1f30*/  @!PT LDS RZ, [RZ] ;  /* 0x00000000fffff984 */ /* 0x000fe20000000800 */
[----:B------:R-:W-:Y:S01]  /*1f40*/  @!PT LDS RZ, [RZ] ;  /* 0x00000000fffff984 */ /* 0x000fe20000000800 */
[----:B------:R-:W-:Y:S01]  /*1f50*/  @!PT LDS RZ, [RZ] ;  /* 0x00000000fffff984 */ /* 0x000fe20000000800 */
[----:B------:R1:W-:Y:S04]  /*1f60*/  LDGSTS.E.BYPASS.128 [R67], desc[UR14][R92.64], !P0 ;  /* 0x000000005c437fae */ /* 0x0003e8000c101c4e */
[----:B------:R2:W-:Y:S04]  /*1f70*/  LDGSTS.E.BYPASS.128 [R69], desc[UR14][R64.64], !P0 ;  /* 0x0000000040457fae */ /* 0x0005e8000c101c4e */
[----:B------:R3:W-:Y:S01]  /*1f80*/  LDGSTS.E.BYPASS.128 [R89], desc[UR14][R90.64], !P0 ;  /* 0x000000005a597fae */ /* 0x0007e2000c101c4e */
[----:B-1----:R-:W-:-:S03]  /*1f90*/  IADD3 R92, P1, R20, UR4, RZ ;  /* 0x00000004145c7c10 */ /* 0x002fc6000ff3e0ff */
[----:B------:R1:W-:Y:S01]  /*1fa0*/  LDGSTS.E.BYPASS.128 [R88], desc[UR14][R62.64], !P0 ;  /* 0x000000003e587fae */ /* 0x0003e2000c101c4e */
[----:B------:R-:W-:Y:S02]  /*1fb0*/  IADD3.X R93, R23, UR5, RZ, P1, !PT ;  /* 0x00000005175d7c10 */ /* 0x000fe40008ffe4ff */
[----:B--2---:R-:W-:Y:S02]  /*1fc0*/  IADD3 R64, P1, R22, UR4, RZ ;  /* 0x0000000416407c10 */ /* 0x004fe4000ff3e0ff */
[----:B---3--:R-:W-:Y:S02]  /*1fd0*/  LEA R90, R7, UR6, 0x1 ;  /* 0x00000006075a7c11 */ /* 0x008fe4000f8e08ff */
[----:B------:R-:W-:Y:S02]  /*1fe0*/  IADD3.X R65, R57, UR5, RZ, P1, !PT ;  /* 0x0000000539417c10 */ /* 0x000fe40008ffe4ff */
[----:B------:R-:W-:Y:S01]  /*1ff0*/  LEA R91, R8, UR6, 0x1 ;  /* 0x00000006085b7c11 */ /* 0x000fe2000f8e08ff */
[----:B------:R2:W-:Y:S01]  /*2000*/  LDGSTS.E.BYPASS.128 [R90], desc[UR14][R92.64], !P0 ;  /* 0x000000005c5a7fae */ /* 0x0005e2000c101c4e */
[----:B-1----:R-:W-:-:S03]  /*2010*/  IADD3 R62, P1, R56, UR4, RZ ;  /* 0x00000004383e7c10 */ /* 0x002fc6000ff3e0ff */
[----:B------:R-:W-:Y:S01]  /*2020*/  LDGSTS.E.BYPASS.128 [R91], desc[UR14][R64.64], !P0 ;  /* 0x00000000405b7fae */ /* 0x000fe2000c101c4e */
[----:B------:R-:W-:Y:S02]  /*2030*/  IADD3.X R63, R59, UR5, RZ, P1, !PT ;  /* 0x000000053b3f7c10 */ /* 0x000fe40008ffe4ff */
[----:B--2---:R-:W-:Y:S02]  /*2040*/  LEA R92, R9, UR6, 0x1 ;  /* 0x00000006095c7c11 */ /* 0x004fe4000f8e08ff */
[----:B------:R-:W-:-:S03]  /*2050*/  LEA R93, R10, UR6, 0x1 ;  /* 0x000000060a5d7c11 */ /* 0x000fc6000f8e08ff */
[----:B------:R1:W-:Y:S02]  /*2060*/  LDGSTS.E.BYPASS.128 [R92], desc[UR14][R62.64], !P0 ;  /* 0x000000003e5c7fae */ /* 0x0003e4000c101c4e */
[----:B-1----:R-:W-:-:S04]  /*2070*/  IADD3 R62, P1, R58, UR4, RZ ;  /* 0x000000043a3e7c10 */ /* 0x002fc8000ff3e0ff */
[----:B------:R-:W-:Y:S02]  /*2080*/  IADD3.X R63, R61, UR5, RZ, P1, !PT ;  /* 0x000000053d3f7c10 */ /* 0x000fe40008ffe4ff */
[----:B------:R-:W-:-:S03]  /*2090*/  IADD3 R64, P1, R60, UR4, RZ ;  /* 0x000000043c407c10 */ /* 0x000fc6000ff3e0ff */
[----:B------:R-:W-:Y:S01]  /*20a0*/  LDGSTS.E.BYPASS.128 [R93], desc[UR14][R62.64], !P0 ;  /* 0x000000003e5d7fae */ /* 0x000fe2000c101c4e */
[----:B------:R-:W-:Y:S02]  /*20b0*/  IADD3.X R65, R71, UR5, RZ, P1, !PT ;  /* 0x0000000547417c10 */ /* 0x000fe40008ffe4ff */
[----:B------:R-:W-:Y:S01]  /*20c0*/  IADD3 R66, P1, R70, UR4, RZ ;  /* 0x0000000446427c10 */ /* 0x000fe2000ff3e0ff */
[----:B------:R-:W0:Y:S04]  /*20d0*/  LDGDEPBAR ;  /* 0x00000000000079af */ /* 0x000e280000000000 */
[----:B------:R1:W-:Y:S02]  /*20e0*/  LDGSTS.E.BYPASS.128 [R67+0x14000], desc[UR14][R64.64], !P0 ;  /* 0x1400000040437fae */ /* 0x0003e4000c101c4e */
[----:B-1----:R-:W-:-:S02]  /*20f0*/  IADD3.X R67, R73, UR5, RZ, P1, !PT ;  /* 0x0000000549437c10 */ /* 0x002fc40008ffe4ff */
[----:B------:R-:W-:-:S03]  /*2100*/  IADD3 R68, P1, R72, UR4, RZ ;  /* 0x0000000448447c10 */ /* 0x000fc6000ff3e0ff */
[----:B------:R1:W-:Y:S02]  /*2110*/  LDGSTS.E.BYPASS.128 [R69+0x14000], desc[UR14][R66.64], !P0 ;  /* 0x1400000042457fae */ /* 0x0003e4000c101c4e */
[----:B-1----:R-:W-:Y:S02]  /*2120*/  IADD3.X R69, R75, UR5, RZ, P1, !PT ;  /* 0x000000054b457c10 */ /* 0x002fe40008ffe4ff */
[----:B------:R-:W-:Y:S02]  /*2130*/  IADD3 R62, P1, R74, UR4, RZ ;  /* 0x000000044a3e7c10 */ /* 0x000fe4000ff3e0ff */
[----:B------:R-:W-:Y:S01]  /*2140*/  IADD3 R66, P2, R81, UR4, RZ ;  /* 0x0000000451427c10 */ /* 0x000fe2000ff5e0ff */
[----:B------:R-:W-:Y:S01]  /*2150*/  LDGSTS.E.BYPASS.128 [R89+0x14000], desc[UR14][R68.64], !P0 ;  /* 0x1400000044597fae */ /* 0x000fe2000c101c4e */
[----:B------:R-:W-:Y:S02]  /*2160*/  IADD3.X R63, R77, UR5, RZ, P1, !PT ;  /* 0x000000054d3f7c10 */ /* 0x000fe40008ffe4ff */
[----:B------:R-:W-:-:S02]  /*2170*/  IADD3 R64, P1, R76, UR4, RZ ;  /* 0x000000044c407c10 */ /* 0x000fc4000ff3e0ff */
[----:B------:R-:W-:Y:S01]  /*2180*/  IADD3.X R67, R84, UR5, RZ, P2, !PT ;  /* 0x0000000554437c10 */ /* 0x000fe200097fe4ff */
[----:B------:R1:W-:Y:S01]  /*2190*/  LDGSTS.E.BYPASS.128 [R88+0x14000], desc[UR14][R62.64], !P0 ;  /* 0x140000003e587fae */ /* 0x0003e2000c101c4e */
[----:B------:R-:W-:-:S05]  /*21a0*/  IADD3.X R65, R79, UR5, RZ, P1, !PT ;  /* 0x000000054f417c10 */ /* 0x000fca0008ffe4ff */
[----:B------:R-:W-:Y:S01]  /*21b0*/  LDGSTS.E.BYPASS.128 [R90+0x14000], desc[UR14][R64.64], !P0 ;  /* 0x14000000405a7fae */ /* 0x000fe2000c101c4e */
[----:B-1----:R-:W-:-:S04]  /*21c0*/  IADD3 R62, P1, R78, UR4, RZ ;  /* 0x000000044e3e7c10 */ /* 0x002fc8000ff3e0ff */
[----:B------:R-:W-:Y:S02]  /*21d0*/  IADD3.X R63, R82, UR5, RZ, P1, !PT ;  /* 0x00000005523f7c10 */ /* 0x000fe40008ffe4ff */
[----:B------:R-:W-:Y:S01]  /*21e0*/  IADD3 R68, P1, R80, UR4, RZ ;  /* 0x0000000450447c10 */ /* 0x000fe2000ff3e0ff */
[----:B------:R-:W-:Y:S02]  /*21f0*/  UIADD3 UR4, UP0, UR4, 0x100, URZ ;  /* 0x0000010004047890 */ /* 0x000fe4000ff1e03f */
[----:B------:R1:W-:Y:S01]  /*2200*/  LDGSTS.E.BYPASS.128 [R91+0x14000], desc[UR14][R62.64], !P0 ;  /* 0x140000003e5b7fae */ /* 0x0003e2000c101c4e */
[----:B------:R-:W-:Y:S01]  /*2210*/  IADD3.X R69, R83, UR5, RZ, P1, !PT ;  /* 0x0000000553457c10 */ /* 0x000fe20008ffe4ff */
[----:B------:R-:W-:-:S04]  /*2220*/  UIADD3.X UR5, URZ, UR5, URZ, UP0, !UPT ;  /* 0x000000053f057290 */ /* 0x000fc800087fe43f */
[----:B------:R2:W-:Y:S04]  /*2230*/  LDGSTS.E.BYPASS.128 [R92+0x14000], desc[UR14][R68.64], !P0 ;  /* 0x14000000445c7fae */ /* 0x0005e8000c101c4e */
[----:B------:R2:W-:Y:S01]  /*2240*/  LDGSTS.E.BYPASS.128 [R93+0x14000], desc[UR14][R66.64], !P0 ;  /* 0x14000000425d7fae */ /* 0x0005e2000c101c4e */
[----:B------:R-:W-:Y:S01]  /*2250*/  ISETP.GE.U32.AND P0, PT, R87, 0xb80, PT ;  /* 0x00000b805700780c */ /* 0x000fe20003f06070 */
[----:B-1----:R-:W-:Y:S02]  /*2260*/  IMAD.MOV.U32 R62, RZ, RZ, R87 ;  /* 0x000000ffff3e7224 */ /* 0x002fe400078e0057 */
[----:B------:R-:W0:Y:S10]  /*2270*/  LDGDEPBAR ;  /* 0x00000000000079af */ /* 0x000e340000000000 */
[----:B--2---:R-:W-:Y:S05]  /*2280*/  @!P0 BRA `(.L_x_0) ;  /* 0xfffffff400ec8947 */ /* 0x004fea000383ffff */
[----:B------:R-:W-:Y:S01]  /*2290*/  SHF.R.U32.HI R20, RZ, 0x5, R2 ;  /* 0x00000005ff147819 */ /* 0x000fe20000011602 */
[----:B------:R-:W-:Y:S02]  /*22a0*/  WARPGROUP.DEPBAR.LE gsb0, 0x0 ;  /* 0x00008000000079c5 */ /* 0x000fe40000010000 */
[----:B------:R-:W-:-:S04]  /*22b0*/  DEPBAR.LE SB0, 0x0 ;  /* 0x000080000000791a */ /* 0x000fc80000000000 */
[----:B------:R-:W-:Y:S01]  /*22c0*/  LOP3.LUT R20, R20, 0x3, RZ, 0xc0, !PT ;  /* 0x0000000314147812 */ /* 0x000fe200078ec0ff */
[C---:B------:R-:W-:Y:S01]  /*22d0*/  IMAD.SHL.U32 R4, R2.reuse, 0x2, RZ ;  /* 0x0000000202047824 */ /* 0x040fe200078e00ff */
[----:B------:R-:W-:Y:S01]  /*22e0*/  SHF.R.U32.HI R3, RZ, 0x2, R2 ;  /* 0x00000002ff037819 */ /* 0x000fe20000011602 */
[----:B------:R-:W-:Y:S02]  /*22f0*/  IMAD.SHL.U32 R7, R2, 0x8, RZ ;  /* 0x0000000802077824 */ /* 0x000fe400078e00ff */
[----:B------:R-:W-:Y:S01]  /*2300*/  IMAD.SHL.U32 R6, R20, 0x10, RZ ;  /* 0x0000001014067824 */ /* 0x000fe200078e00ff */
[----:B------:R-:W-:Y:S02]  /*2310*/  SGXT.U32 R3, R3, 0x3 ;  /* 0x000000030303781a */ /* 0x000fe40000000000 */
[----:B------:R-:W-:Y:S02]  /*2320*/  LOP3.LUT R4, R4, 0x6, RZ, 0xc0, !PT ;  /* 0x0000000604047812 */ /* 0x000fe400078ec0ff */
[----:B------:R-:W-:-:S02]  /*2330*/  LOP3.LUT R3, R6, R3, RZ, 0xfc, !PT ;  /* 0x0000000306037212 */ /* 0x000fc400078efcff */
[----:B------:R-:W-:-:S03]  /*2340*/  LOP3.LUT R10, R12, 0x38, R7, 0xf8, !PT ;  /* 0x000000380c0a7812 */ /* 0x000fc600078ef807 */
[----:B------:R-:W-:Y:S01]  /*2350*/  IMAD R3, R3, 0x48, R4 ;  /* 0x0000004803037824 */ /* 0x000fe200078e0204 */
[----:B------:R-:W-:Y:S01]  /*2360*/  ISETP.GE.AND P0, PT, R10, 0x40, PT ;  /* 0x000000400a00780c */ /* 0x000fe20003f06270 */
[----:B------:R-:W1:Y:S03]  /*2370*/  LDC.64 R4, c[0x0][0x210] ;  /* 0x00008400ff047b82 */ /* 0x000e660000000a00 */
[----:B------:R-:W-:-:S05]  /*2380*/  LEA R6, R3, UR10, 0x2 ;  /* 0x0000000a03067c11 */ /* 0x000fca000f8e10ff */
[----:B------:R-:W-:Y:S01]  /*2390*/  BAR.SYNC.DEFER_BLOCKING 0x0 ;  /* 0x0000000000007b1d */ /* 0x000fe20000010000 */
[----:B------:R-:W-:Y:S01]  /*23a0*/  ISETP.LT.AND P1, PT, R11, R0, !P0 ;  /* 0x000000000b00720c */ /* 0x000fe20004721270 */
[----:B-1----:R-:W-:-:S04]  /*23b0*/  IMAD.WIDE R8, R10, 0x2, R4 ;  /* 0x000000020a087825 */ /* 0x002fc800078e0204 */
[----:B------:R1:W-:Y:S04]  /*23c0*/  STS.64 [R6], R24 ;  /* 0x0000001806007388 */ /* 0x0003e80000000a00 */
[----:B------:R2:W-:Y:S04]  /*23d0*/  STS.64 [R6+0x900], R26 ;  /* 0x0009001a06007388 */ /* 0x0005e80000000a00 */
[----:B------:R-:W-:Y:S04]  /*23e0*/  STS.64 [R6+0x20], R28 ;  /* 0x0000201c06007388 */ /* 0x000fe80000000a00 */
[----:B------:R-:W-:Y:S01]  /*23f0*/  STS.64 [R6+0x920], R30 ;  /* 0x0009201e06007388 */ /* 0x000fe20000000a00 */
[----:B-1----:R-:W-:-:S03]  /*2400*/  CS2R R24, SRZ ;  /* 0x0000000000187805 */ /* 0x002fc6000001ff00 */
[----:B------:R-:W-:Y:S01]  /*2410*/  STS.64 [R6+0x40], R32 ;  /* 0x0000402006007388 */ /* 0x000fe20000000a00 */
[----:B--2---:R-:W-:-:S03]  /*2420*/  CS2R R26, SRZ ;  /* 0x00000000001a7805 */ /* 0x004fc6000001ff00 */
[----:B------:R-:W-:Y:S04]  /*2430*/  STS.64 [R6+0x940], R34 ;  /* 0x0009402206007388 */ /* 0x000fe80000000a00 */
[----:B------:R1:W-:Y:S04]  /*2440*/  STS.64 [R6+0x60], R36 ;  /* 0x0000602406007388 */ /* 0x0003e80000000a00 */
[----:B------:R-:W-:Y:S04]  /*2450*/  STS.64 [R6+0x960], R38 ;  /* 0x0009602606007388 */ /* 0x000fe80000000a00 */
[----:B------:R-:W-:Y:S04]  /*2460*/  STS.64 [R6+0x80], R40 ;  /* 0x0000802806007388 */ /* 0x000fe80000000a00 */
[----:B------:R-:W-:Y:S04]  /*2470*/  STS.64 [R6+0x980], R42 ;  /* 0x0009802a06007388 */ /* 0x000fe80000000a00 */
[----:B------:R-:W-:Y:S04]  /*2480*/  STS.64 [R6+0xa0], R44 ;  /* 0x0000a02c06007388 */ /* 0x000fe80000000a00 */
[----:B------:R-:W-:Y:S04]  /*2490*/  STS.64 [R6+0x9a0], R46 ;  /* 0x0009a02e06007388 */ /* 0x000fe80000000a00 */
[----:B------:R-:W-:Y:S04]  /*24a0*/  STS.64 [R6+0xc0], R48 ;  /* 0x0000c03006007388 */ /* 0x000fe80000000a00 */
[----:B------:R-:W-:Y:S04]  /*24b0*/  STS.64 [R6+0x9c0], R50 ;  /* 0x0009c03206007388 */ /* 0x000fe80000000a00 */
[----:B------:R-:W-:Y:S04]  /*24c0*/  STS.64 [R6+0xe0], R52 ;  /* 0x0000e03406007388 */ /* 0x000fe80000000a00 */
[----:B------:R2:W-:Y:S01]  /*24d0*/  STS.64 [R6+0x9e0], R54 ;  /* 0x0009e03606007388 */ /* 0x0005e20000000a00 */
[----:B------:R-:W-:Y:S01]  /*24e0*/  BAR.SYNC.DEFER_BLOCKING 0x0 ;  /* 0x0000000000007b1d */ /* 0x000fe20000010000 */
[----:B------:R-:W-:-:S04]  /*24f0*/  LOP3.LUT R3, R11, 0x10, RZ, 0xfc, !PT ;  /* 0x000000100b037812 */ /* 0x000fc800078efcff */
[----:B------:R-:W-:Y:S01]  /*2500*/  ISETP.LT.AND P2, PT, R3, R0, !P0 ;  /* 0x000000000300720c */ /* 0x000fe20004741270 */
[----:B------:R-:W3:Y:S01]  /*2510*/  @P1 LDG.E.EL.128 R24, desc[UR14][R8.64] ;  /* 0x0000000e08181981 */ /* 0x000ee2000c2e1d00 */
[----:B------:R-:W-:Y:S02]  /*2520*/  CS2R R16, SRZ ;  /* 0x0000000000107805 */ /* 0x000fe4000001ff00 */
[----:B------:R-:W-:Y:S02]  /*2530*/  CS2R R18, SRZ ;  /* 0x0000000000127805 */ /* 0x000fe4000001ff00 */
[----:B-1----:R-:W-:-:S04]  /*2540*/  LOP3.LUT R37, R11, 0x20, RZ, 0xfc, !PT ;  /* 0x000000200b257812 */ /* 0x002fc800078efcff */
[----:B------:R-:W-:-:S03]  /*2550*/  ISETP.LT.AND P3, PT, R37, R0, !P0 ;  /* 0x000000002500720c */ /* 0x000fc60004761270 */
[----:B------:R-:W4:Y:S01]  /*2560*/  @P2 LDG.E.EL.128 R16, desc[UR14][R8.64] ;  /* 0x0000000e08102981 */ /* 0x000f22000c2e1d00 */
[----:B------:R-:W-:Y:S02]  /*2570*/  CS2R R4, SRZ ;  /* 0x0000000000047805 */ /* 0x000fe4000001ff00 */
[----:B--2---:R-:W-:-:S07]  /*2580*/  CS2R R6, SRZ ;  /* 0x0000000000067805 */ /* 0x004fce000001ff00 */
[----:B------:R-:W2:Y:S01]  /*2590*/  @P3 LDG.E.EL.128 R4, desc[UR14][R8.64] ;  /* 0x0000000e08043981 */ /* 0x000ea2000c2e1d00 */
[----:B------:R-:W-:Y:S02]  /*25a0*/  LOP3.LUT R39, R11, 0x30, RZ, 0xfc, !PT ;  /* 0x000000300b277812 */ /* 0x000fe400078efcff */
[----:B------:R-:W-:Y:S02]  /*25b0*/  CS2R R12, SRZ ;  /* 0x00000000000c7805 */ /* 0x000fe4000001ff00 */
[----:B------:R-:W-:Y:S02]  /*25c0*/  CS2R R14, SRZ ;  /* 0x00000000000e7805 */ /* 0x000fe4000001ff00 */
[----:B------:R-:W-:-:S13]  /*25d0*/  ISETP.LT.AND P0, PT, R39, R0, !P0 ;  /* 0x000000002700720c */ /* 0x000fda0004701270 */
[----:B------:R1:W5:Y:S01]  /*25e0*/  @P0 LDG.E.EL.128 R12, desc[UR14][R8.64] ;  /* 0x0000000e080c0981 */ /* 0x000362000c2e1d00 */
[----:B------:R-:W-:Y:S01]  /*25f0*/  SHF.R.U32.HI R0, RZ, 0x3, R2 ;  /* 0x00000003ff007819 */ /* 0x000fe20000011602 */
[----:B------:R-:W-:Y:S02]  /*2600*/  IMAD.SHL.U32 R21, R20, 0x4, RZ ;  /* 0x0000000414157824 */ /* 0x000fe400078e00ff */
[--C-:B------:R-:W-:Y:S01]  /*2610*/  IMAD R2, R3, 0x40, R10.reuse ;  /* 0x0000004003027824 */ /* 0x100fe200078e020a */
[----:B------:R-:W-:Y:S01]  /*2620*/  SGXT.U32 R0, R0, 0x2 ;  /* 0x000000020000781a */ /* 0x000fe20000000000 */
[--C-:B------:R-:W-:Y:S02]  /*2630*/  IMAD R36, R11, 0x40, R10.reuse ;  /* 0x000000400b247824 */ /* 0x100fe400078e020a */
[--C-:B------:R-:W-:Y:S01]  /*2640*/  IMAD R3, R39, 0x40, R10.reuse ;  /* 0x0000004027037824 */ /* 0x100fe200078e020a */
[----:B------:R-:W-:Y:S01]  /*2650*/  LOP3.LUT R21, R21, R0, RZ, 0xfc, !PT ;  /* 0x0000000015157212 */ /* 0x000fe200078efcff */
[----:B------:R-:W-:-:S04]  /*2660*/  IMAD R0, R37, 0x40, R10 ;  /* 0x0000004025007824 */ /* 0x000fc800078e020a */
[----:B------:R-:W-:-:S05]  /*2670*/  IMAD R21, R21, 0x48, R86 ;  /* 0x0000004815157824 */ /* 0x000fca00078e0256 */
[----:B------:R-:W-:-:S05]  /*2680*/  LEA R46, R21, UR10, 0x2 ;  /* 0x0000000a152e7c11 */ /* 0x000fca000f8e10ff */
[----:B------:R-:W3:Y:S04]  /*2690*/  LDS.128 R28, [R46] ;  /* 0x000000002e1c7984 */ /* 0x000ee80000000c00 */
[----:B------:R-:W2:Y:S04]  /*26a0*/  LDS.128 R32, [R46+0x10] ;  /* 0x000010002e207984 */ /* 0x000ea80000000c00 */
[----:B------:R-:W2:Y:S04]  /*26b0*/  LDS.128 R20, [R46+0x1200] ;  /* 0x001200002e147984 */ /* 0x000ea80000000c00 */
[----:B-1----:R-:W1:Y:S01]  /*26c0*/  LDS.128 R8, [R46+0x1210] ;  /* 0x001210002e087984 */ /* 0x002e620000000c00 */
[C---:B---3--:R-:W-:Y:S01]  /*26d0*/  PRMT R37, R24.reuse, 0x7632, R37 ;  /* 0x0000763218257816 */ /* 0x048fe20000000025 */
[----:B------:R-:W-:Y:S01]  /*26e0*/  IMAD.U32 R43, R24, 0x10000, RZ ;  /* 0x00010000182b7824 */ /* 0x000fe200078e00ff */
[C---:B------:R-:W-:Y:S01]  /*26f0*/  PRMT R24, R25.reuse, 0x7632, R24 ;  /* 0x0000763219187816 */ /* 0x040fe20000000018 */
[----:B------:R-:W-:Y:S01]  /*2700*/  IMAD.U32 R25, R25, 0x10000, RZ ;  /* 0x0001000019197824 */ /* 0x000fe200078e00ff */
[----:B------:R-:W-:Y:S01]  /*2710*/  PRMT R39, R26, 0x7632, R39 ;  /* 0x000076321a277816 */ /* 0x000fe20000000027 */
[----:B------:R-:W-:-:S02]  /*2720*/  IMAD.U32 R40, R37, 0x10000, RZ ;  /* 0x0001000025287824 */ /* 0x000fc400078e00ff */
[----:B------:R-:W-:Y:S01]  /*2730*/  FADD R37, R28, R43 ;  /* 0x0000002b1c257221 */ /* 0x000fe20000000000 */
[----:B------:R-:W-:Y:S01]  /*2740*/  IMAD.U32 R45, R26, 0x10000, RZ ;  /* 0x000100001a2d7824 */ /* 0x000fe200078e00ff */
[C---:B------:R-:W-:Y:S01]  /*2750*/  PRMT R41, R27.reuse, 0x7632, R41 ;  /* 0x000076321b297816 */ /* 0x040fe20000000029 */
[----:B------:R-:W-:Y:S02]  /*2760*/  IMAD.U32 R47, R27, 0x10000, RZ ;  /* 0x000100001b2f7824 */ /* 0x000fe400078e00ff */
[----:B------:R-:W-:Y:S01]  /*2770*/  FADD R38, R30, R25 ;  /* 0x000000191e267221 */ /* 0x000fe20000000000 */
[----:B------:R-:W-:Y:S02]  /*2780*/  IMAD.U32 R28, R24, 0x10000, RZ ;  /* 0x00010000181c7824 */ /* 0x000fe400078e00ff */
[----:B------:R-:W-:Y:S01]  /*2790*/  FADD R40, R29, R40 ;  /* 0x000000281d287221 */ /* 0x000fe20000000000 */
[----:B------:R-:W3:Y:S01]  /*27a0*/  LDS.128 R24, [R46+0x2400] ;  /* 0x002400002e187984 */ /* 0x000ee20000000c00 */
[----:B------:R-:W-:-:S02]  /*27b0*/  IMAD.U32 R44, R39, 0x10000, RZ ;  /* 0x00010000272c7824 */ /* 0x000fc400078e00ff */
[----:B------:R-:W-:Y:S01]  /*27c0*/  FADD R39, R31, R28 ;  /* 0x0000001c1f277221 */ /* 0x000fe20000000000 */
[----:B------:R-:W-:Y:S01]  /*27d0*/  IMAD.U32 R48, R41, 0x10000, RZ ;  /* 0x0001000029307824 */ /* 0x000fe200078e00ff */
[----:B------:R-:W3:Y:S01]  /*27e0*/  LDS.128 R28, [R46+0x2410] ;  /* 0x002410002e1c7984 */ /* 0x000ee20000000c00 */
[----:B--2---:R-:W-:Y:S01]  /*27f0*/  FADD R41, R32, R45 ;  /* 0x0000002d20297221 */ /* 0x004fe20000000000 */
[----:B------:R-:W-:Y:S01]  /*2800*/  FADD R44, R33, R44 ;  /* 0x0000002c212c7221 */ /* 0x000fe20000000000 */
[C---:B----4-:R-:W-:Y:S01]  /*2810*/  PRMT R32, R16.reuse, 0x7632, R32 ;  /* 0x0000763210207816 */ /* 0x050fe20000000020 */
[----:B------:R-:W-:Y:S01]  /*2820*/  IMAD.U32 R33, R16, 0x10000, RZ ;  /* 0x0001000010217824 */ /* 0x000fe200078e00ff */
[----:B------:R-:W-:Y:S01]  /*2830*/  PRMT R16, R17, 0x7632, R16 ;  /* 0x0000763211107816 */ /* 0x000fe20000000010 */
[----:B------:R-:W-:Y:S01]  /*2840*/  FADD R43, R35, R48 ;  /* 0x00000030232b7221 */ /* 0x000fe20000000000 */
[----:B------:R-:W-:Y:S01]  /*2850*/  IMAD.U32 R35, R17, 0x10000, RZ ;  /* 0x0001000011237824 */ /* 0x000fe200078e00ff */
[C---:B------:R-:W-:Y:S01]  /*2860*/  PRMT R17, R18.reuse, 0x7632, R17 ;  /* 0x0000763212117816 */ /* 0x040fe20000000011 */
[----:B------:R-:W-:Y:S01]  /*2870*/  IMAD.U32 R45, R18, 0x10000, RZ ;  /* 0x00010000122d7824 */ /* 0x000fe200078e00ff */
[----:B------:R-:W-:Y:S01]  /*2880*/  PRMT R18, R19, 0x7632, R18 ;  /* 0x0000763213127816 */ /* 0x000fe20000000012 */
[----:B------:R-:W-:-:S02]  /*2890*/  IMAD.U32 R32, R32, 0x10000, RZ ;  /* 0x0001000020207824 */ /* 0x000fc400078e00ff */
[----:B------:R-:W-:Y:S01]  /*28a0*/  FADD R42, R34, R47 ;  /* 0x0000002f222a7221 */ /* 0x000fe20000000000 */
[----:B------:R-:W-:Y:S02]  /*28b0*/  IMAD.U32 R16, R16, 0x10000, RZ ;  /* 0x0001000010107824 */ /* 0x000fe400078e00ff */
[----:B------:R-:W-:Y:S01]  /*28c0*/  FADD R20, R20, R33 ;  /* 0x0000002114147221 */ /* 0x000fe20000000000 */
[----:B------:R-:W-:Y:S01]  /*28d0*/  FADD R22, R22, R35 ;  /* 0x0000002316167221 */ /* 0x000fe20000000000 */
[----:B------:R-:W-:Y:S01]  /*28e0*/  FADD R21, R21, R32 ;  /* 0x0000002015157221 */ /* 0x000fe20000000000 */
[----:B------:R-:W-:Y:S01]  /*28f0*/  IMAD.U32 R47, R19, 0x10000, RZ ;  /* 0x00010000132f7824 */ /* 0x000fe200078e00ff */
[----:B------:R-:W2:Y:S01]  /*2900*/  LDS.128 R32, [R46+0x3600] ;  /* 0x003600002e207984 */ /* 0x000ea20000000c00 */
[----:B------:R-:W-:Y:S01]  /*2910*/  FADD R23, R23, R16 ;  /* 0x0000001017177221 */ /* 0x000fe20000000000 */
[----:B------:R-:W-:Y:S02]  /*2920*/  IMAD.U32 R48, R17, 0x10000, RZ ;  /* 0x0001000011307824 */ /* 0x000fe400078e00ff */
[----:B-1----:R-:W-:Y:S01]  /*2930*/  FADD R45, R8, R45 ;  /* 0x0000002d082d7221 */ /* 0x002fe20000000000 */
[----:B------:R-:W-:Y:S01]  /*2940*/  IMAD.U32 R50, R18, 0x10000, RZ ;  /* 0x0001000012327824 */ /* 0x000fe200078e00ff */
[C---:B------:R-:W-:Y:S01]  /*2950*/  PRMT R8, R4.reuse, 0x7632, R8 ;  /* 0x0000763204087816 */ /* 0x040fe20000000008 */
[----:B------:R-:W1:Y:S01]  /*2960*/  LDS.128 R16, [R46+0x3610] ;  /* 0x003610002e107984 */ /* 0x000e620000000c00 */
[----:B------:R-:W-:Y:S01]  /*2970*/  FADD R48, R9, R48 ;  /* 0x0000003009307221 */ /* 0x000fe20000000000 */
[----:B------:R-:W-:Y:S01]  /*2980*/  FADD R49, R11, R50 ;  /* 0x000000320b317221 */ /* 0x000fe20000000000 */
[----:B------:R-:W-:Y:S01]  /*2990*/  IMAD.U32 R9, R4, 0x10000, RZ ;  /* 0x0001000004097824 */ /* 0x000fe200078e00ff */
[C---:B------:R-:W-:Y:S01]  /*29a0*/  PRMT R4, R5.reuse, 0x7632, R4 ;  /* 0x0000763205047816 */ /* 0x040fe20000000004 */
[----:B------:R-:W-:Y:S01]  /*29b0*/  IMAD.U32 R11, R5, 0x10000, RZ ;  /* 0x00010000050b7824 */ /* 0x000fe200078e00ff */
[----:B------:R-:W-:Y:S01]  /*29c0*/  PRMT R5, R6, 0x7632, R5 ;  /* 0x0000763206057816 */ /* 0x000fe20000000005 */
[----:B------:R-:W-:-:S02]  /*29d0*/  IMAD.U32 R8, R8, 0x10000, RZ ;  /* 0x0001000008087824 */ /* 0x000fc400078e00ff */
[----:B------:R-:W-:Y:S01]  /*29e0*/  FADD R10, R10, R47 ;  /* 0x0000002f0a0a7221 */ /* 0x000fe20000000000 */
[----:B------:R-:W-:Y:S01]  /*29f0*/  IMAD.U32 R47, R6, 0x10000, RZ ;  /* 0x00010000062f7824 */ /* 0x000fe200078e00ff */
[----:B------:R-:W-:Y:S01]  /*2a00*/  PRMT R6, R7, 0x7632, R6 ;  /* 0x0000763207067816 */ /* 0x000fe20000000006 */
[----:B------:R-:W-:Y:S02]  /*2a10*/  IMAD.U32 R4, R4, 0x10000, RZ ;  /* 0x0001000004047824 */ /* 0x000fe400078e00ff */
[----:B---3--:R-:W-:Y:S01]  /*2a20*/  FADD R51, R25, R8 ;  /* 0x0000000819337221 */ /* 0x008fe20000000000 */
[----:B------:R-:W-:Y:S02]  /*2a30*/  IMAD.U32 R8, R5, 0x10000, RZ ;  /* 0x0001000005087824 */ /* 0x000fe400078e00ff */
[----:B------:R-:W-:Y:S01]  /*2a40*/  FADD R24, R24, R9 ;  /* 0x0000000918187221 */ /* 0x000fe20000000000 */
[----:B------:R-:W-:Y:S02]  /*2a50*/  IMAD.U32 R6, R6, 0x10000, RZ ;  /* 0x0001000006067824 */ /* 0x000fe400078e00ff */
[----:B------:R-:W-:Y:S01]  /*2a60*/  FADD R27, R27, R4 ;  /* 0x000000041b1b7221 */ /* 0x000fe20000000000 */
[----:B------:R-:W-:Y:S01]  /*2a70*/  FADD R29, R29, R8 ;  /* 0x000000081d1d7221 */ /* 0x000fe20000000000 */
[----:B-----5:R-:W-:Y:S01]  /*2a80*/  PRMT R4, R12, 0x7632, R4 ;  /* 0x000076320c047816 */ /* 0x020fe20000000004 */
[----:B------:R-:W3:Y:S01]  /*2a90*/  LDC.64 R8, c[0x0][0x228] ;  /* 0x00008a00ff087b82 */ /* 0x000ee20000000a00 */
[--C-:B------:R-:W-:Y:S01]  /*2aa0*/  FADD R31, R31, R6.reuse ;  /* 0x000000061f1f7221 */ /* 0x100fe20000000000 */
[----:B------:R-:W-:Y:S01]  /*2ab0*/  IMAD.U32 R7, R7, 0x10000, RZ ;  /* 0x0001000007077824 */ /* 0x000fe200078e00ff */
[----:B------:R-:W-:Y:S01]  /*2ac0*/  PRMT R6, R14, 0x7632, R6 ;  /* 0x000076320e067816 */ /* 0x000fe20000000006 */
[----:B------:R-:W-:Y:S01]  /*2ad0*/  FADD R26, R26, R11 ;  /* 0x0000000b1a1a7221 */ /* 0x000fe20000000000 */
[----:B------:R-:W-:Y:S01]  /*2ae0*/  PRMT R5, R13, 0x7632, R5 ;  /* 0x000076320d057816 */ /* 0x000fe20000000005 */
[----:B------:R-:W-:Y:S01]  /*2af0*/  FADD R30, R30, R7 ;  /* 0x000000071e1e7221 */ /* 0x000fe20000000000 */
[----:B------:R-:W-:Y:S01]  /*2b00*/  PRMT R11, R15, 0x7632, R11 ;  /* 0x000076320f0b7816 */ /* 0x000fe2000000000b */
[----:B------:R-:W-:-:S02]  /*2b10*/  IMAD.U32 R4, R4, 0x10000, RZ ;  /* 0x0001000004047824 */ /* 0x000fc400078e00ff */
[----:B------:R-:W-:Y:S01]  /*2b20*/  FADD R28, R28, R47 ;  /* 0x0000002f1c1c7221 */ /* 0x000fe20000000000 */
[----:B------:R-:W-:Y:S02]  /*2b30*/  IMAD.U32 R7, R12, 0x10000, RZ ;  /* 0x000100000c077824 */ /* 0x000fe400078e00ff */
[----:B------:R-:W-:Y:S02]  /*2b40*/  IMAD.U32 R15, R15, 0x10000, RZ ;  /* 0x000100000f0f7824 */ /* 0x000fe400078e00ff */
[----:B------:R-:W-:Y:S02]  /*2b50*/  IMAD.U32 R6, R6, 0x10000, RZ ;  /* 0x0001000006067824 */ /* 0x000fe400078e00ff */
[----:B--2---:R-:W-:Y:S01]  /*2b60*/  FADD R33, R33, R4 ;  /* 0x0000000421217221 */ /* 0x004fe20000000000 */
[----:B------:R-:W-:Y:S02]  /*2b70*/  IMAD.U32 R13, R13, 0x10000, RZ ;  /* 0x000100000d0d7824 */ /* 0x000fe400078e00ff */
[----:B------:R-:W-:Y:S01]  /*2b80*/  FADD R32, R32, R7 ;  /* 0x0000000720207221 */ /* 0x000fe20000000000 */
[----:B------:R-:W-:Y:S01]  /*2b90*/  IMAD.U32 R12, R5, 0x10000, RZ ;  /* 0x00010000050c7824 */ /* 0x000fe200078e00ff */
[----:B------:R-:W-:Y:S01]  /*2ba0*/  F2FP.BF16.F32.PACK_AB R4, R40, R37 ;  /* 0x000000252804723e */ /* 0x000fe200000010ff */
[----:B------:R-:W-:-:S02]  /*2bb0*/  IMAD.U32 R25, R14, 0x10000, RZ ;  /* 0x000100000e197824 */ /* 0x000fc400078e00ff */
[----:B-1----:R-:W-:Y:S01]  /*2bc0*/  FADD R47, R18, R15 ;  /* 0x0000000f122f7221 */ /* 0x002fe20000000000 */
[----:B------:R-:W-:Y:S01]  /*2bd0*/  FADD R46, R17, R6 ;  /* 0x00000006112e7221 */ /* 0x000fe20000000000 */
[----:B------:R-:W-:Y:S01]  /*2be0*/  FADD R34, R34, R13 ;  /* 0x0000000d22227221 */ /* 0x000fe20000000000 */
[----:B------:R-:W-:Y:S01]  /*2bf0*/  FADD R35, R35, R12 ;  /* 0x0000000c23237221 */ /* 0x000fe20000000000 */
[----:B------:R-:W-:Y:S01]  /*2c00*/  F2FP.BF16.F32.PACK_AB R5, R39, R38 ;  /* 0x000000262705723e */ /* 0x000fe200000010ff */
[----:B------:R-:W-:Y:S01]  /*2c10*/  IMAD.U32 R18, R11, 0x10000, RZ ;  /* 0x000100000b127824 */ /* 0x000fe200078e00ff */
[----:B------:R-:W-:Y:S01]  /*2c20*/  F2FP.BF16.F32.PACK_AB R6, R44, R41 ;  /* 0x000000292c06723e */ /* 0x000fe200000010ff */
[----:B---3--:R-:W-:Y:S01]  /*2c30*/  IMAD.WIDE R36, R36, 0x2, R8 ;  /* 0x0000000224247825 */ /* 0x008fe200078e0208 */
[----:B------:R-:W-:-:S03]  /*2c40*/  F2FP.BF16.F32.PACK_AB R7, R43, R42 ;  /* 0x0000002a2b07723e */ /* 0x000fc600000010ff */
[----:B------:R-:W-:Y:S01]  /*2c50*/  FADD R25, R16, R25 ;  /* 0x0000001910197221 */ /* 0x000fe20000000000 */
[----:B------:R-:W-:Y:S01]  /*2c60*/  F2FP.BF16.F32.PACK_AB R15, R49, R10 ;  /* 0x0000000a310f723e */ /* 0x000fe200000010ff */
[----:B------:R-:W-:Y:S01]  /*2c70*/  IMAD.WIDE R10, R2, 0x2, R8 ;  /* 0x00000002020a7825 */ /* 0x000fe200078e0208 */
[----:B------:R-:W-:-:S03]  /*2c80*/  F2FP.BF16.F32.PACK_AB R12, R21, R20 ;  /* 0x00000014150c723e */ /* 0x000fc600000010ff */
[----:B------:R-:W-:Y:S01]  /*2c90*/  FADD R18, R19, R18 ;  /* 0x0000001213127221 */ /* 0x000fe20000000000 */
[----:B------:R-:W-:Y:S01]  /*2ca0*/  F2FP.BF16.F32.PACK_AB R13, R23, R22 ;  /* 0x00000016170d723e */ /* 0x000fe200000010ff */
[--C-:B------:R-:W-:Y:S01]  /*2cb0*/  IMAD.WIDE R16, R0, 0x2, R8.reuse ;  /* 0x0000000200107825 */ /* 0x100fe200078e0208 */
[----:B------:R-:W-:Y:S01]  /*2cc0*/  F2FP.BF16.F32.PACK_AB R14, R48, R45 ;  /* 0x0000002d300e723e */ /* 0x000fe200000010ff */
[----:B------:R1:W-:Y:S01]  /*2cd0*/  @P1 STG.E.128 desc[UR14][R36.64], R4 ;  /* 0x0000000424001986 */ /* 0x0003e2000c101d0e */
[----:B------:R-:W-:Y:S01]  /*2ce0*/  F2FP.BF16.F32.PACK_AB R20, R51, R24 ;  /* 0x000000183314723e */ /* 0x000fe200000010ff */
[----:B------:R-:W-:Y:S01]  /*2cf0*/  IMAD.WIDE R8, R3, 0x2, R8 ;  /* 0x0000000203087825 */ /* 0x000fe200078e0208 */
[----:B------:R-:W-:Y:S01]  /*2d00*/  F2FP.BF16.F32.PACK_AB R21, R27, R26 ;  /* 0x0000001a1b15723e */ /* 0x000fe200000010ff */
[----:B------:R1:W-:Y:S01]  /*2d10*/  @P2 STG.E.128 desc[UR14][R10.64], R12 ;  /* 0x0000000c0a002986 */ /* 0x0003e2000c101d0e */
[----:B------:R-:W-:Y:S02]  /*2d20*/  F2FP.BF16.F32.PACK_AB R22, R29, R28 ;  /* 0x0000001c1d16723e */ /* 0x000fe400000010ff */
[----:B------:R-:W-:-:S02]  /*2d30*/  F2FP.BF16.F32.PACK_AB R23, R31, R30 ;  /* 0x0000001e1f17723e */ /* 0x000fc400000010ff */
[----:B------:R-:W-:Y:S02]  /*2d40*/  F2FP.BF16.F32.PACK_AB R44, R33, R32 ;  /* 0x00000020212c723e */ /* 0x000fe400000010ff */
[----:B------:R-:W-:Y:S01]  /*2d50*/  F2FP.BF16.F32.PACK_AB R45, R35, R34 ;  /* 0x00000022232d723e */ /* 0x000fe200000010ff */
[----:B------:R1:W-:Y:S01]  /*2d60*/  @P3 STG.E.128 desc[UR14][R16.64], R20 ;  /* 0x0000001410003986 */ /* 0x0003e2000c101d0e */
[----:B------:R-:W-:Y:S02]  /*2d70*/  F2FP.BF16.F32.PACK_AB R46, R46, R25 ;  /* 0x000000192e2e723e */ /* 0x000fe400000010ff */
[----:B------:R-:W-:Y:S01]  /*2d80*/  F2FP.BF16.F32.PACK_AB R47, R18, R47 ;  /* 0x0000002f122f723e */ /* 0x000fe200000010ff */
[----:B------:R-:W-:Y:S06]  /*2d90*/  @!P0 EXIT ;  /* 0x000000000000894d */ /* 0x000fec0003800000 */
[----:B------:R-:W-:Y:S01]  /*2da0*/  STG.E.128 desc[UR14][R8.64], R44 ;  /* 0x0000002c08007986 */ /* 0x000fe2000c101d0e */
[----:B------:R-:W-:Y:S05]  /*2db0*/  EXIT ;  /* 0x000000000000794d */ /* 0x000fea0003800000 */
.L_x_1:
[----:B------:R-:W-:-:S00]  /*2dc0*/  BRA `(.L_x_1) ;  /* 0xfffffffc00fc7947 */ /* 0x000fc0000383ffff */
[----:B------:R-:W-:-:S00]  /*2dd0*/  NOP ;  /* 0x0000000000007918 */ /* 0x000fc00000000000 */
        /* <DEDUP_REMOVED lines=10> */
.L_x_2:


//--------------------- .nv.shared.triton_        --------------------------
	.section	.nv.shared.triton_,"aw",@nobits
	.sectionflags	@""
	.align	16
	.zero		1024


//--------------------- .nv.constant0.triton_     --------------------------
	.section	.nv.constant0.triton_,"a",@progbits
	.sectionflags	@""
	.align	4
.nv.constant0.triton_:
	.zero		564
